// auto-generated by cutlass_sweep.gemm — config: {"arch": "sm_100", "cluster_m": 1, "cluster_n": 1, "dtype": "fp16", "dtype_b": "fp16", "layout": "nt", "stages": 0, "tile_k": 256, "tile_m": 64, "tile_n": 96}
#include "cutlass/cutlass.h"
#include "cutlass/gemm/collective/collective_builder.hpp"
#include "cutlass/gemm/device/gemm_universal_adapter.h"
#include "cutlass/gemm/kernel/gemm_universal.hpp"
#include "cutlass/epilogue/collective/collective_builder.hpp"

using ElemA = cutlass::half_t;
using ElemB = cutlass::half_t;
using ElemCD = cutlass::half_t;
using Acc  = float;
using TileShape    = cute::Shape<cute::_64, cute::_96, cute::_256>;
using ClusterShape = cute::Shape<cute::_1, cute::_1, cute::_1>;

using CollectiveEpilogue = typename cutlass::epilogue::collective::CollectiveBuilder<
    cutlass::arch::Sm100, cutlass::arch::OpClassTensorOp,
    TileShape, ClusterShape,
    cutlass::epilogue::collective::EpilogueTileAuto,
    Acc, Acc,
    ElemCD, cutlass::layout::RowMajor, 128 / cutlass::sizeof_bits<ElemCD>::value,
    ElemCD, cutlass::layout::RowMajor, 128 / cutlass::sizeof_bits<ElemCD>::value,
    cutlass::epilogue::collective::EpilogueScheduleAuto
  >::CollectiveOp;

using CollectiveMainloop = typename cutlass::gemm::collective::CollectiveBuilder<
    cutlass::arch::Sm100, cutlass::arch::OpClassTensorOp,
    ElemA, cutlass::layout::RowMajor, 128 / cutlass::sizeof_bits<ElemA>::value,
    ElemB, cutlass::layout::ColumnMajor, 128 / cutlass::sizeof_bits<ElemB>::value,
    Acc,
    TileShape, ClusterShape,
    cutlass::gemm::collective::StageCountAutoCarveout<static_cast<int>(sizeof(typename CollectiveEpilogue::SharedStorage))>,
    cutlass::gemm::collective::KernelScheduleAuto
  >::CollectiveOp;

using GemmKernel = cutlass::gemm::kernel::GemmUniversal<
    cute::Shape<int,int,int,int>,
    CollectiveMainloop,
    CollectiveEpilogue
>;
using Gemm = cutlass::gemm::device::GemmUniversalAdapter<GemmKernel>;

// Force the device kernel symbol into the cubin without needing a host main.
auto* _anchor = &cutlass::device_kernel<GemmKernel>;


// ===== COMPILED SASS (sm_100a) =====

	.target	sm_100a

	.elftype	@"ET_EXEC"


//--------------------- .note.nv.tkinfo           --------------------------
	.section	.note.nv.tkinfo,"",@"SHT_NOTE"
	.sectionflags	@"SHF_NOTE_NV_TKINFO"
	.tkinfo
        /*0018*/ 	.word	0x00000002
        /*0030*/ 	.string	""
        /*0030*/ 	.string	"ptxas"
        /*0030*/ 	.string	"Cuda compilation tools, release 13.0, V13.0.88"
        /*0030*/ 	.string	"Build cuda_13.0.r13.0/compiler.36424714_0"
        /*0030*/ 	.string	"-arch sm_100a -m 64 "



//--------------------- .note.nv.cuinfo           --------------------------
	.section	.note.nv.cuinfo,"",@"SHT_NOTE"
	.sectionflags	@"SHF_NOTE_NV_CUINFO"
        /*0018*/ 	.short	0x0002
        /*001a*/ 	.short	0x0064
        /*001c*/ 	.short	0x0082
	.zero		2


//--------------------- .nv.info                  --------------------------
	.section	.nv.info,"",@"SHT_CUDA_INFO"
	.align	4


	//----- nvinfo : EIATTR_REGCOUNT
	.align		4
        /*0000*/ 	.byte	0x04, 0x2f
        /*0002*/ 	.short	(.L_19 - .L_18)
	.align		4
.L_18:
        /*0004*/ 	.word	index@(_ZN7cutlass13device_kernelINS_4gemm6kernel13GemmUniversalIN4cute5tupleIJiiiiEEENS1_10collective13CollectiveMmaINS1_35MainloopSm100TmaUmmaWarpSpecializedILi2ELi2ELi4ENS5_IJNS4_1CILi1EEESB_SB_EEEEENS5_IJNSA_ILi64EEENSA_ILi96EEENSA_ILi256EEEEEENS_6half_tENS5_IJlSB_lEEESI_SJ_NS4_8TiledMMAINS4_8MMA_AtomIJNS4_20SM100_MMA_F16BF16_SSISI_SI_fLi64ELi96ELNS4_4UMMA5MajorE0ELSO_0ELNSN_7ScaleInE0ELSP_0EEEEEENS4_6LayoutISC_NS5_IJNSA_ILi0EEEST_ST_EEEEENS5_IJNS4_10UnderscoreESW_SW_EEEEENS4_13SM90_TMA_LOADENS4_14ComposedLayoutINS4_7SwizzleILi3ELi4ELi3EEENS4_18smem_ptr_flag_bitsILi16EEENSS_INS5_IJNSA_ILi8EEESE_EEENS5_IJSE_SB_EEEEEEEvNS4_8identityESZ_S19_vS1A_EENS_8epilogue10collective18CollectiveEpilogueINS1C_23Sm100TmaWarpSpecializedILi3ELi2ELi16ELb1ELb0EEEJSH_NS5_IJNSS_ISE_SB_EENSS_INSA_ILi32EEESB_EEEEESI_SJ_SI_SJ_NS1C_6fusion15FusionCallbacksIS1G_NS1L_17LinearCombinationISI_fSI_fLNS_15FloatRoundStyleE2EEESH_S1K_JEEENS4_5SM1004TMEM4LOAD26SM100_TMEM_LOAD_16dp256b4xESZ_NS10_INS11_ILi2ELi4ELi3EEES14_NSS_INS5_IJS15_S1I_EEENS5_IJS1I_SB_EEEEEEENS4_17SM75_U32x4_LDSM_NENS4_14SM90_TMA_STOREES1Z_NS4_17SM90_U32x4_STSM_NENS4_39AutoVectorizingCopyWithAssumedAlignmentILi128EEEEEEvvEEEEvNT_6ParamsE)
        /*0008*/ 	.word	0x00000058


	//----- nvinfo : EIATTR_FRAME_SIZE
	.align		4
.L_19:
        /*000c*/ 	.byte	0x04, 0x11
        /*000e*/ 	.short	(.L_21 - .L_20)
	.align		4
.L_20:
        /*0010*/ 	.word	index@($__internal_2_$__cuda_sm10x_tcgen05_guardrail_trap_unallocated_columns_being_dealloced)
        /*0014*/ 	.word	0x00000000


	//----- nvinfo : EIATTR_FRAME_SIZE
	.align		4
.L_21:
        /*0018*/ 	.byte	0x04, 0x11
        /*001a*/ 	.short	(.L_23 - .L_22)
	.align		4
.L_22:
        /*001c*/ 	.word	index@($__internal_1_$__cuda_sm10x_tcgen05_guardrail_trap_phase_invalid_during_alloc)
        /*0020*/ 	.word	0x00000000


	//----- nvinfo : EIATTR_FRAME_SIZE
	.align		4
.L_23:
        /*0024*/ 	.byte	0x04, 0x11
        /*0026*/ 	.short	(.L_25 - .L_24)
	.align		4
.L_24:
        /*0028*/ 	.word	index@($__internal_0_$__cuda_sm10x_tcgen05_guardrail_trap_col_being_dealloced_not_returned_by_alloc)
        /*002c*/ 	.word	0x00000000


	//----- nvinfo : EIATTR_FRAME_SIZE
	.align		4
.L_25:
        /*0030*/ 	.byte	0x04, 0x11
        /*0032*/ 	.short	(.L_27 - .L_26)
	.align		4
.L_26:
        /*0034*/ 	.word	index@(_ZN7cutlass13device_kernelINS_4gemm6kernel13GemmUniversalIN4cute5tupleIJiiiiEEENS1_10collective13CollectiveMmaINS1_35MainloopSm100TmaUmmaWarpSpecializedILi2ELi2ELi4ENS5_IJNS4_1CILi1EEESB_SB_EEEEENS5_IJNSA_ILi64EEENSA_ILi96EEENSA_ILi256EEEEEENS_6half_tENS5_IJlSB_lEEESI_SJ_NS4_8TiledMMAINS4_8MMA_AtomIJNS4_20SM100_MMA_F16BF16_SSISI_SI_fLi64ELi96ELNS4_4UMMA5MajorE0ELSO_0ELNSN_7ScaleInE0ELSP_0EEEEEENS4_6LayoutISC_NS5_IJNSA_ILi0EEEST_ST_EEEEENS5_IJNS4_10UnderscoreESW_SW_EEEEENS4_13SM90_TMA_LOADENS4_14ComposedLayoutINS4_7SwizzleILi3ELi4ELi3EEENS4_18smem_ptr_flag_bitsILi16EEENSS_INS5_IJNSA_ILi8EEESE_EEENS5_IJSE_SB_EEEEEEEvNS4_8identityESZ_S19_vS1A_EENS_8epilogue10collective18CollectiveEpilogueINS1C_23Sm100TmaWarpSpecializedILi3ELi2ELi16ELb1ELb0EEEJSH_NS5_IJNSS_ISE_SB_EENSS_INSA_ILi32EEESB_EEEEESI_SJ_SI_SJ_NS1C_6fusion15FusionCallbacksIS1G_NS1L_17LinearCombinationISI_fSI_fLNS_15FloatRoundStyleE2EEESH_S1K_JEEENS4_5SM1004TMEM4LOAD26SM100_TMEM_LOAD_16dp256b4xESZ_NS10_INS11_ILi2ELi4ELi3EEES14_NSS_INS5_IJS15_S1I_EEENS5_IJS1I_SB_EEEEEEENS4_17SM75_U32x4_LDSM_NENS4_14SM90_TMA_STOREES1Z_NS4_17SM90_U32x4_STSM_NENS4_39AutoVectorizingCopyWithAssumedAlignmentILi128EEEEEEvvEEEEvNT_6ParamsE)
        /*0038*/ 	.word	0x00000000


	//----- nvinfo : EIATTR_MIN_STACK_SIZE
	.align		4
.L_27:
        /*003c*/ 	.byte	0x04, 0x12
        /*003e*/ 	.short	(.L_29 - .L_28)
	.align		4
.L_28:
        /*0040*/ 	.word	index@(_ZN7cutlass13device_kernelINS_4gemm6kernel13GemmUniversalIN4cute5tupleIJiiiiEEENS1_10collective13CollectiveMmaINS1_35MainloopSm100TmaUmmaWarpSpecializedILi2ELi2ELi4ENS5_IJNS4_1CILi1EEESB_SB_EEEEENS5_IJNSA_ILi64EEENSA_ILi96EEENSA_ILi256EEEEEENS_6half_tENS5_IJlSB_lEEESI_SJ_NS4_8TiledMMAINS4_8MMA_AtomIJNS4_20SM100_MMA_F16BF16_SSISI_SI_fLi64ELi96ELNS4_4UMMA5MajorE0ELSO_0ELNSN_7ScaleInE0ELSP_0EEEEEENS4_6LayoutISC_NS5_IJNSA_ILi0EEEST_ST_EEEEENS5_IJNS4_10UnderscoreESW_SW_EEEEENS4_13SM90_TMA_LOADENS4_14ComposedLayoutINS4_7SwizzleILi3ELi4ELi3EEENS4_18smem_ptr_flag_bitsILi16EEENSS_INS5_IJNSA_ILi8EEESE_EEENS5_IJSE_SB_EEEEEEEvNS4_8identityESZ_S19_vS1A_EENS_8epilogue10collective18CollectiveEpilogueINS1C_23Sm100TmaWarpSpecializedILi3ELi2ELi16ELb1ELb0EEEJSH_NS5_IJNSS_ISE_SB_EENSS_INSA_ILi32EEESB_EEEEESI_SJ_SI_SJ_NS1C_6fusion15FusionCallbacksIS1G_NS1L_17LinearCombinationISI_fSI_fLNS_15FloatRoundStyleE2EEESH_S1K_JEEENS4_5SM1004TMEM4LOAD26SM100_TMEM_LOAD_16dp256b4xESZ_NS10_INS11_ILi2ELi4ELi3EEES14_NSS_INS5_IJS15_S1I_EEENS5_IJS1I_SB_EEEEEEENS4_17SM75_U32x4_LDSM_NENS4_14SM90_TMA_STOREES1Z_NS4_17SM90_U32x4_STSM_NENS4_39AutoVectorizingCopyWithAssumedAlignmentILi128EEEEEEvvEEEEvNT_6ParamsE)
        /*0044*/ 	.word	0x00000000
.L_29:


//--------------------- .nv.compat                --------------------------
	.section	.nv.compat,"",@"SHT_CUDA_COMPAT_INFO"
	.align	4
        /*0000*/ 	.byte	0x02, 0x09, 0x01, 0x00, 0x02, 0x02, 0x02, 0x00, 0x02, 0x05, 0x05, 0x00, 0x03, 0x07, 0x01, 0x01
        /*0010*/ 	.byte	0x02, 0x03, 0x01, 0x00, 0x02, 0x06, 0x01, 0x00, 0x04, 0x0b, 0x08, 0x00, 0x09, 0x00, 0x00, 0x00
        /*0020*/ 	.byte	0x00, 0x00, 0x00, 0x00


//--------------------- .nv.info._ZN7cutlass13device_kernelINS_4gemm6kernel13GemmUniversalIN4cute5tupleIJiiiiEEENS1_10collective13CollectiveMmaINS1_35MainloopSm100TmaUmmaWarpSpecializedILi2ELi2ELi4ENS5_IJNS4_1CILi1EEESB_SB_EEEEENS5_IJNSA_ILi64EEENSA_ILi96EEENSA_ILi256EEEEEENS_6half_tENS5_IJlSB_lEEESI_SJ_NS4_8TiledMMAINS4_8MMA_AtomIJNS4_20SM100_MMA_F16BF16_SSISI_SI_fLi64ELi96ELNS4_4UMMA5MajorE0ELSO_0ELNSN_7ScaleInE0ELSP_0EEEEEENS4_6LayoutISC_NS5_IJNSA_ILi0EEEST_ST_EEEEENS5_IJNS4_10UnderscoreESW_SW_EEEEENS4_13SM90_TMA_LOADENS4_14ComposedLayoutINS4_7SwizzleILi3ELi4ELi3EEENS4_18smem_ptr_flag_bitsILi16EEENSS_INS5_IJNSA_ILi8EEESE_EEENS5_IJSE_SB_EEEEEEEvNS4_8identityESZ_S19_vS1A_EENS_8epilogue10collective18CollectiveEpilogueINS1C_23Sm100TmaWarpSpecializedILi3ELi2ELi16ELb1ELb0EEEJSH_NS5_IJNSS_ISE_SB_EENSS_INSA_ILi32EEESB_EEEEESI_SJ_SI_SJ_NS1C_6fusion15FusionCallbacksIS1G_NS1L_17LinearCombinationISI_fSI_fLNS_15FloatRoundStyleE2EEESH_S1K_JEEENS4_5SM1004TMEM4LOAD26SM100_TMEM_LOAD_16dp256b4xESZ_NS10_INS11_ILi2ELi4ELi3EEES14_NSS_INS5_IJS15_S1I_EEENS5_IJS1I_SB_EEEEEEENS4_17SM75_U32x4_LDSM_NENS4_14SM90_TMA_STOREES1Z_NS4_17SM90_U32x4_STSM_NENS4_39AutoVectorizingCopyWithAssumedAlignmentILi128EEEEEEvvEEEEvNT_6ParamsE --------------------------
	.section	.nv.info._ZN7cutlass13device_kernelINS_4gemm6kernel13GemmUniversalIN4cute5tupleIJiiiiEEENS1_10collective13CollectiveMmaINS1_35MainloopSm100TmaUmmaWarpSpecializedILi2ELi2ELi4ENS5_IJNS4_1CILi1EEESB_SB_EEEEENS5_IJNSA_ILi64EEENSA_ILi96EEENSA_ILi256EEEEEENS_6half_tENS5_IJlSB_lEEESI_SJ_NS4_8TiledMMAINS4_8MMA_AtomIJNS4_20SM100_MMA_F16BF16_SSISI_SI_fLi64ELi96ELNS4_4UMMA5MajorE0ELSO_0ELNSN_7ScaleInE0ELSP_0EEEEEENS4_6LayoutISC_NS5_IJNSA_ILi0EEEST_ST_EEEEENS5_IJNS4_10UnderscoreESW_SW_EEEEENS4_13SM90_TMA_LOADENS4_14ComposedLayoutINS4_7SwizzleILi3ELi4ELi3EEENS4_18smem_ptr_flag_bitsILi16EEENSS_INS5_IJNSA_ILi8EEESE_EEENS5_IJSE_SB_EEEEEEEvNS4_8identityESZ_S19_vS1A_EENS_8epilogue10collective18CollectiveEpilogueINS1C_23Sm100TmaWarpSpecializedILi3ELi2ELi16ELb1ELb0EEEJSH_NS5_IJNSS_ISE_SB_EENSS_INSA_ILi32EEESB_EEEEESI_SJ_SI_SJ_NS1C_6fusion15FusionCallbacksIS1G_NS1L_17LinearCombinationISI_fSI_fLNS_15FloatRoundStyleE2EEESH_S1K_JEEENS4_5SM1004TMEM4LOAD26SM100_TMEM_LOAD_16dp256b4xESZ_NS10_INS11_ILi2ELi4ELi3EEES14_NSS_INS5_IJS15_S1I_EEENS5_IJS1I_SB_EEEEEEENS4_17SM75_U32x4_LDSM_NENS4_14SM90_TMA_STOREES1Z_NS4_17SM90_U32x4_STSM_NENS4_39AutoVectorizingCopyWithAssumedAlignmentILi128EEEEEEvvEEEEvNT_6ParamsE,"",@"SHT_CUDA_INFO"
	.sectionflags	@""
	.align	4


	//----- nvinfo : EIATTR_CUDA_API_VERSION
	.align		4
        /*0000*/ 	.byte	0x04, 0x37
        /*0002*/ 	.short	(.L_31 - .L_30)
.L_30:
        /*0004*/ 	.word	0x00000082


	//----- nvinfo : EIATTR_KPARAM_INFO
	.align		4
.L_31:
        /*0008*/ 	.byte	0x04, 0x17
        /*000a*/ 	.short	(.L_33 - .L_32)
.L_32:
        /*000c*/ 	.word	0x00000000
        /*0010*/ 	.short	0x0000
        /*0012*/ 	.short	0x0000
        /*0014*/ 	.byte	0x00, 0xf0, 0x01, 0x20


	//----- nvinfo : EIATTR_AT_ENTRY_FRAGMENTS
	.align		4
.L_33:
        /*0018*/ 	.byte	0x04, 0x4f
        /*001a*/ 	.short	(.L_35 - .L_34)


	//   ....[0]....
.L_34:
        /*001c*/ 	.word	0x00000006


	//----- nvinfo : EIATTR_RESERVED_SMEM_USED
	.align		4
.L_35:
        /*0020*/ 	.byte	0x01, 0x41
	.zero		2


	//----- nvinfo : EIATTR_SPARSE_MMA_MASK
	.align		4
        /*0024*/ 	.byte	0x03, 0x50
        /*0026*/ 	.short	0x0000


	//----- nvinfo : EIATTR_TCGEN05_1CTA_USED
	.align		4
        /*0028*/ 	.byte	0x01, 0x51
	.zero		2


	//----- nvinfo : EIATTR_MAXREG_COUNT
	.align		4
        /*002c*/ 	.byte	0x03, 0x1b
        /*002e*/ 	.short	0x00ff


	//----- nvinfo : EIATTR_NUM_BARRIERS
	.align		4
        /*0030*/ 	.byte	0x02, 0x4c
        /*0032*/ 	.byte	0x07
	.zero		1


	//----- nvinfo : EIATTR_EXTERNS
	.align		4
        /*0034*/ 	.byte	0x04, 0x0f
        /*0036*/ 	.short	(.L_37 - .L_36)


	//   ....[0]....
	.align		4
.L_36:
        /*0038*/ 	.word	index@(__assertfail)


	//----- nvinfo : EIATTR_MERCURY_ISA_VERSION
	.align		4
.L_37:
        /*003c*/ 	.byte	0x03, 0x5f
        /*003e*/ 	.short	0x0101


	//----- nvinfo : EIATTR_INT_WARP_WIDE_INSTR_OFFSETS
	.align		4
        /*0040*/ 	.byte	0x04, 0x31
        /*0042*/ 	.short	(.L_39 - .L_38)


	//   ....[0]....
.L_38:
        /*0044*/ 	.word	0x00002190


	//   ....[1]....
        /*0048*/ 	.word	0x00003f80


	//   ....[2]....
        /*004c*/ 	.word	0x00003fa0


	//   ....[3]....
        /*0050*/ 	.word	0x00003fd0


	//   ....[4]....
        /*0054*/ 	.word	0x00004900


	//   ....[5]....
        /*0058*/ 	.word	0x00004970


	//   ....[6]....
        /*005c*/ 	.word	0x00004a70


	//   ....[7]....
        /*0060*/ 	.word	0x00004b00


	//   ....[8]....
        /*0064*/ 	.word	0x00004ce0


	//   ....[9]....
        /*0068*/ 	.word	0x00004d90


	//----- nvinfo : EIATTR_COOP_GROUP_MASK_REGIDS
	.align		4
.L_39:
        /*006c*/ 	.byte	0x04, 0x29
        /*006e*/ 	.short	(.L_41 - .L_40)


	//   ....[0]....
.L_40:
        /*0070*/ 	.word	0xffffffff


	//   ....[1]....
        /*0074*/ 	.word	0xffffffff


	//   ....[2]....
        /*0078*/ 	.word	0xffffffff


	//   ....[3]....
        /*007c*/ 	.word	0xffffffff


	//   ....[4]....
        /*0080*/ 	.word	0xffffffff


	//   ....[5]....
        /*0084*/ 	.word	0xffffffff


	//   ....[6]....
        /*0088*/ 	.word	0xffffffff


	//   ....[7]....
        /*008c*/ 	.word	0xffffffff


	//   ....[8]....
        /*0090*/ 	.word	0xffffffff


	//   ....[9]....
        /*0094*/ 	.word	0xffffffff


	//   ....[10]....
        /*0098*/ 	.word	0xffffffff


	//   ....[11]....
        /*009c*/ 	.word	0xffffffff


	//   ....[12]....
        /*00a0*/ 	.word	0xffffffff


	//----- nvinfo : EIATTR_COOP_GROUP_INSTR_OFFSETS
	.align		4
.L_41:
        /*00a4*/ 	.byte	0x04, 0x28
        /*00a6*/ 	.short	(.L_43 - .L_42)


	//   ....[0]....
.L_42:
        /*00a8*/ 	.word	0x00000090


	//   ....[1]....
        /*00ac*/ 	.word	0x000004d0


	//   ....[2]....
        /*00b0*/ 	.word	0x00000600


	//   ....[3]....
        /*00b4*/ 	.word	0x00000780


	//   ....[4]....
        /*00b8*/ 	.word	0x00000880


	//   ....[5]....
        /*00bc*/ 	.word	0x000009f0


	//   ....[6]....
        /*00c0*/ 	.word	0x00000b90


	//   ....[7]....
        /*00c4*/ 	.word	0x00002070


	//   ....[8]....
        /*00c8*/ 	.word	0x00002d30


	//   ....[9]....
        /*00cc*/ 	.word	0x00002f40


	//   ....[10]....
        /*00d0*/ 	.word	0x00002f70


	//   ....[11]....
        /*00d4*/ 	.word	0x00003e50


	//   ....[12]....
        /*00d8*/ 	.word	0x00004090


	//----- nvinfo : EIATTR_VRC_CTA_INIT_COUNT
	.align		4
.L_43:
        /*00dc*/ 	.byte	0x02, 0x4a
        /*00de*/ 	.byte	0x80
	.zero		1


	//----- nvinfo : EIATTR_SYSCALL_OFFSETS
	.align		4
        /*00e0*/ 	.byte	0x04, 0x46
        /*00e2*/ 	.short	(.L_45 - .L_44)


	//   ....[0]....
.L_44:
        /*00e4*/ 	.word	0x000058d0


	//   ....[1]....
        /*00e8*/ 	.word	0x000059c0


	//   ....[2]....
        /*00ec*/ 	.word	0x00006110


	//   ....[3]....
        /*00f0*/ 	.word	0x000069d0


	//   ....[4]....
        /*00f4*/ 	.word	0x00007270


	//----- nvinfo : EIATTR_MBARRIER_INSTR_OFFSETS
	.align		4
.L_45:
        /*00f8*/ 	.byte	0x04, 0x39
        /*00fa*/ 	.short	(.L_47 - .L_46)


	//   ....[0]....
.L_46:
        /*00fc*/ 	.word	0x000005b0
        /*0100*/ 	.word	0x000000ff
        /*0104*/ 	.word	0x00000000
        /*0108*/ 	.short	0x0100
        /*010a*/ 	.byte	0x04
	.zero		1


	//   ....[1]....
        /*010c*/ 	.word	0x000005c0
        /*0110*/ 	.word	0x000000ff
        /*0114*/ 	.word	0x00000010
        /*0118*/ 	.short	0x0100
        /*011a*/ 	.byte	0x04
	.zero		1


	//   ....[2]....
        /*011c*/ 	.word	0x000005d0
        /*0120*/ 	.word	0x000000ff
        /*0124*/ 	.word	0x00000008
        /*0128*/ 	.short	0x0100
        /*012a*/ 	.byte	0x04
	.zero		1


	//   ....[3]....
        /*012c*/ 	.word	0x000005e0
        /*0130*/ 	.word	0x000000ff
        /*0134*/ 	.word	0x00000018
        /*0138*/ 	.short	0x0100
        /*013a*/ 	.byte	0x04
	.zero		1


	//   ....[4]....
        /*013c*/ 	.word	0x00000710
        /*0140*/ 	.word	0x000000ff
        /*0144*/ 	.word	0x00000020
        /*0148*/ 	.short	0x0100
        /*014a*/ 	.byte	0x04
	.zero		1


	//   ....[5]....
        /*014c*/ 	.word	0x00000720
        /*0150*/ 	.word	0x000000ff
        /*0154*/ 	.word	0x00000038
        /*0158*/ 	.short	0x0100
        /*015a*/ 	.byte	0x04
	.zero		1


	//   ....[6]....
        /*015c*/ 	.word	0x00000730
        /*0160*/ 	.word	0x000000ff
        /*0164*/ 	.word	0x00000028
        /*0168*/ 	.short	0x0100
        /*016a*/ 	.byte	0x04
	.zero		1


	//   ....[7]....
        /*016c*/ 	.word	0x00000740
        /*0170*/ 	.word	0x000000ff
        /*0174*/ 	.word	0x00000040
        /*0178*/ 	.short	0x0100
        /*017a*/ 	.byte	0x04
	.zero		1


	//   ....[8]....
        /*017c*/ 	.word	0x00000750
        /*0180*/ 	.word	0x000000ff
        /*0184*/ 	.word	0x00000030
        /*0188*/ 	.short	0x0100
        /*018a*/ 	.byte	0x04
	.zero		1


	//   ....[9]....
        /*018c*/ 	.word	0x00000760
        /*0190*/ 	.word	0x000000ff
        /*0194*/ 	.word	0x00000048
        /*0198*/ 	.short	0x0100
        /*019a*/ 	.byte	0x04
	.zero		1


	//   ....[10]....
        /*019c*/ 	.word	0x00000850
        /*01a0*/ 	.word	0x000000ff
        /*01a4*/ 	.word	0x00000050
        /*01a8*/ 	.short	0x0100
        /*01aa*/ 	.byte	0x06
	.zero		1


	//   ....[11]....
        /*01ac*/ 	.word	0x00000860
        /*01b0*/ 	.word	0x000000ff
        /*01b4*/ 	.word	0x00000058
        /*01b8*/ 	.short	0x0100
        /*01ba*/ 	.byte	0x06
	.zero		1


	//   ....[12]....
        /*01bc*/ 	.word	0x000009a0
        /*01c0*/ 	.word	0x000000ff
        /*01c4*/ 	.word	0x00000060
        /*01c8*/ 	.short	0x0100
        /*01ca*/ 	.byte	0x06
	.zero		1


	//   ....[13]....
        /*01cc*/ 	.word	0x000009b0
        /*01d0*/ 	.word	0x000000ff
        /*01d4*/ 	.word	0x00000070
        /*01d8*/ 	.short	0x0100
        /*01da*/ 	.byte	0x06
	.zero		1


	//   ....[14]....
        /*01dc*/ 	.word	0x000009c0
        /*01e0*/ 	.word	0x000000ff
        /*01e4*/ 	.word	0x00000068
        /*01e8*/ 	.short	0x0100
        /*01ea*/ 	.byte	0x06
	.zero		1


	//   ....[15]....
        /*01ec*/ 	.word	0x000009d0
        /*01f0*/ 	.word	0x000000ff
        /*01f4*/ 	.word	0x00000078
        /*01f8*/ 	.short	0x0100
        /*01fa*/ 	.byte	0x06
	.zero		1


	//   ....[16]....
        /*01fc*/ 	.word	0x00000b00
        /*0200*/ 	.word	0x000000ff
        /*0204*/ 	.word	0x00000080
        /*0208*/ 	.short	0x0100
        /*020a*/ 	.byte	0x04
	.zero		1


	//   ....[17]....
        /*020c*/ 	.word	0x00000b10
        /*0210*/ 	.word	0x000000ff
        /*0214*/ 	.word	0x000000a0
        /*0218*/ 	.short	0x0100
        /*021a*/ 	.byte	0x04
	.zero		1


	//   ....[18]....
        /*021c*/ 	.word	0x00000b20
        /*0220*/ 	.word	0x000000ff
        /*0224*/ 	.word	0x00000088
        /*0228*/ 	.short	0x0100
        /*022a*/ 	.byte	0x04
	.zero		1


	//   ....[19]....
        /*022c*/ 	.word	0x00000b30
        /*0230*/ 	.word	0x000000ff
        /*0234*/ 	.word	0x000000a8
        /*0238*/ 	.short	0x0100
        /*023a*/ 	.byte	0x04
	.zero		1


	//   ....[20]....
        /*023c*/ 	.word	0x00000b40
        /*0240*/ 	.word	0x000000ff
        /*0244*/ 	.word	0x00000090
        /*0248*/ 	.short	0x0100
        /*024a*/ 	.byte	0x04
	.zero		1


	//   ....[21]....
        /*024c*/ 	.word	0x00000b50
        /*0250*/ 	.word	0x000000ff
        /*0254*/ 	.word	0x000000b0
        /*0258*/ 	.short	0x0100
        /*025a*/ 	.byte	0x04
	.zero		1


	//   ....[22]....
        /*025c*/ 	.word	0x00000b60
        /*0260*/ 	.word	0x000000ff
        /*0264*/ 	.word	0x00000098
        /*0268*/ 	.short	0x0100
        /*026a*/ 	.byte	0x04
	.zero		1


	//   ....[23]....
        /*026c*/ 	.word	0x00000b70
        /*0270*/ 	.word	0x000000ff
        /*0274*/ 	.word	0x000000b8
        /*0278*/ 	.short	0x0100
        /*027a*/ 	.byte	0x04
	.zero		1


	//   ....[24]....
        /*027c*/ 	.word	0x00000c60
        /*0280*/ 	.word	0x000000ff
        /*0284*/ 	.word	0x000000c0
        /*0288*/ 	.short	0x0100
        /*028a*/ 	.byte	0x04
	.zero		1


	//   ....[25]....
        /*028c*/ 	.word	0x00000c70
        /*0290*/ 	.word	0x000000ff
        /*0294*/ 	.word	0x000000d0
        /*0298*/ 	.short	0x0100
        /*029a*/ 	.byte	0x04
	.zero		1


	//   ....[26]....
        /*029c*/ 	.word	0x00000c80
        /*02a0*/ 	.word	0x000000ff
        /*02a4*/ 	.word	0x000000c8
        /*02a8*/ 	.short	0x0100
        /*02aa*/ 	.byte	0x04
	.zero		1


	//   ....[27]....
        /*02ac*/ 	.word	0x00000c90
        /*02b0*/ 	.word	0x000000ff
        /*02b4*/ 	.word	0x000000d8
        /*02b8*/ 	.short	0x0100
        /*02ba*/ 	.byte	0x04
	.zero		1


	//   ....[28]....
        /*02bc*/ 	.word	0x00001570
        /*02c0*/ 	.word	0x00000003
        /*02c4*/ 	.word	0x000000d0
        /*02c8*/ 	.short	0x010a
        /*02ca*/ 	.byte	0xff
	.zero		1


	//   ....[29]....
        /*02cc*/ 	.word	0x000015a0
        /*02d0*/ 	.word	0x00000003
        /*02d4*/ 	.word	0x000000c0
        /*02d8*/ 	.short	0x0101
        /*02da*/ 	.byte	0xff
	.zero		1


	//   ....[30]....
        /*02dc*/ 	.word	0x00001670
        /*02e0*/ 	.word	0x000000ff
        /*02e4*/ 	.word	0x00000010
        /*02e8*/ 	.short	0x010a
        /*02ea*/ 	.byte	0x05
	.zero		1


	//   ....[31]....
        /*02ec*/ 	.word	0x00001710
        /*02f0*/ 	.word	0x000000ff
        /*02f4*/ 	.word	0x00000010
        /*02f8*/ 	.short	0x010a
        /*02fa*/ 	.byte	0x39
	.zero		1


	//   ....[32]....
        /*02fc*/ 	.word	0x00001870
        /*0300*/ 	.word	0x000000ff
        /*0304*/ 	.word	0x00000010
        /*0308*/ 	.short	0x010a
        /*030a*/ 	.byte	0x06
	.zero		1


	//   ....[33]....
        /*030c*/ 	.word	0x00001b80
        /*0310*/ 	.word	0x000000ff
        /*0314*/ 	.word	0x00000058
        /*0318*/ 	.short	0x0101
        /*031a*/ 	.byte	0x04
	.zero		1


	//   ....[34]....
        /*031c*/ 	.word	0x00001ba0
        /*0320*/ 	.word	0x000000ff
        /*0324*/ 	.word	0x00000010
        /*0328*/ 	.short	0x010a
        /*032a*/ 	.byte	0x05
	.zero		1


	//   ....[35]....
        /*032c*/ 	.word	0x00001c20
        /*0330*/ 	.word	0x000000ff
        /*0334*/ 	.word	0x00000010
        /*0338*/ 	.short	0x010a
        /*033a*/ 	.byte	0x39
	.zero		1


	//   ....[36]....
        /*033c*/ 	.word	0x00001d80
        /*0340*/ 	.word	0x000000ff
        /*0344*/ 	.word	0x00000010
        /*0348*/ 	.short	0x010a
        /*034a*/ 	.byte	0x06
	.zero		1


	//   ....[37]....
        /*034c*/ 	.word	0x000020a0
        /*0350*/ 	.word	0x00000002
        /*0354*/ 	.word	0x00000060
        /*0358*/ 	.short	0x010a
        /*035a*/ 	.byte	0xff
	.zero		1


	//   ....[38]....
        /*035c*/ 	.word	0x00002160
        /*0360*/ 	.word	0x00000002
        /*0364*/ 	.word	0x00000000
        /*0368*/ 	.short	0x0101
        /*036a*/ 	.byte	0xff
	.zero		1


	//   ....[39]....
        /*036c*/ 	.word	0x000026c0
        /*0370*/ 	.word	0x000000ff
        /*0374*/ 	.word	0x00000000
        /*0378*/ 	.short	0x010a
        /*037a*/ 	.byte	0x04
	.zero		1


	//   ....[40]....
        /*037c*/ 	.word	0x00002760
        /*0380*/ 	.word	0x00000000
        /*0384*/ 	.word	0x00000000
        /*0388*/ 	.short	0x010a
        /*038a*/ 	.byte	0xff
	.zero		1


	//   ....[41]....
        /*038c*/ 	.word	0x00002880
        /*0390*/ 	.word	0x00000000
        /*0394*/ 	.word	0x000000c0
        /*0398*/ 	.short	0x010a
        /*039a*/ 	.byte	0xff
	.zero		1


	//   ....[42]....
        /*039c*/ 	.word	0x000028e0
        /*03a0*/ 	.word	0x00000004
        /*03a4*/ 	.word	0x00000000
        /*03a8*/ 	.short	0x0101
        /*03aa*/ 	.byte	0xff
	.zero		1


	//   ....[43]....
        /*03ac*/ 	.word	0x00002900
        /*03b0*/ 	.word	0x000000ff
        /*03b4*/ 	.word	0x00000070
        /*03b8*/ 	.short	0x010a
        /*03ba*/ 	.byte	0x04
	.zero		1


	//   ....[44]....
        /*03bc*/ 	.word	0x00002a20
        /*03c0*/ 	.word	0x00000000
        /*03c4*/ 	.word	0x00000060
        /*03c8*/ 	.short	0x010a
        /*03ca*/ 	.byte	0xff
	.zero		1


	//   ....[45]....
        /*03cc*/ 	.word	0x00002b30
        /*03d0*/ 	.word	0x00000000
        /*03d4*/ 	.word	0x00000000
        /*03d8*/ 	.short	0x0101
        /*03da*/ 	.byte	0xff
	.zero		1


	//   ....[46]....
        /*03dc*/ 	.word	0x00002bc0
        /*03e0*/ 	.word	0x000000ff
        /*03e4*/ 	.word	0x00000070
        /*03e8*/ 	.short	0x0106
        /*03ea*/ 	.byte	0x04
	.zero		1


	//   ....[47]....
        /*03ec*/ 	.word	0x00002be0
        /*03f0*/ 	.word	0x000000ff
        /*03f4*/ 	.word	0x00000070
        /*03f8*/ 	.short	0x010a
        /*03fa*/ 	.byte	0x04
	.zero		1


	//   ....[48]....
        /*03fc*/ 	.word	0x00002c70
        /*0400*/ 	.word	0x000000ff
        /*0404*/ 	.word	0x00000070
        /*0408*/ 	.short	0x0106
        /*040a*/ 	.byte	0x06
	.zero		1


	//   ....[49]....
        /*040c*/ 	.word	0x00002cb0
        /*0410*/ 	.word	0x00000000
        /*0414*/ 	.word	0x00000070
        /*0418*/ 	.short	0x010a
        /*041a*/ 	.byte	0xff
	.zero		1


	//   ....[50]....
        /*041c*/ 	.word	0x000031e0
        /*0420*/ 	.word	0x00000000
        /*0424*/ 	.word	0x00000060
        /*0428*/ 	.short	0x010a
        /*042a*/ 	.byte	0xff
	.zero		1


	//   ....[51]....
        /*042c*/ 	.word	0x000032f0
        /*0430*/ 	.word	0x00000003
        /*0434*/ 	.word	0x00000000
        /*0438*/ 	.short	0x0101
        /*043a*/ 	.byte	0xff
	.zero		1


	//   ....[52]....
        /*043c*/ 	.word	0x00003300
        /*0440*/ 	.word	0x000000ff
        /*0444*/ 	.word	0x00000000
        /*0448*/ 	.short	0x010a
        /*044a*/ 	.byte	0x06
	.zero		1


	//   ....[53]....
        /*044c*/ 	.word	0x00003380
        /*0450*/ 	.word	0x000000ff
        /*0454*/ 	.word	0x000000a0
        /*0458*/ 	.short	0x010a
        /*045a*/ 	.byte	0x49
	.zero		1


	//   ....[54]....
        /*045c*/ 	.word	0x00003440
        /*0460*/ 	.word	0x000000ff
        /*0464*/ 	.word	0x00000000
        /*0468*/ 	.short	0x010a
        /*046a*/ 	.byte	0x07
	.zero		1


	//   ....[55]....
        /*046c*/ 	.word	0x000035a0
        /*0470*/ 	.word	0x000000ff
        /*0474*/ 	.word	0x00000000
        /*0478*/ 	.short	0x010a
        /*047a*/ 	.byte	0x09
	.zero		1


	//   ....[56]....
        /*047c*/ 	.word	0x00003c80
        /*0480*/ 	.word	0x000000ff
        /*0484*/ 	.word	0x00000000
        /*0488*/ 	.short	0x010a
        /*048a*/ 	.byte	0x04
	.zero		1


	//   ....[57]....
        /*048c*/ 	.word	0x00003d10
        /*0490*/ 	.word	0x000000ff
        /*0494*/ 	.word	0x00000000
        /*0498*/ 	.short	0x010a
        /*049a*/ 	.byte	0x05
	.zero		1


	//   ....[58]....
        /*049c*/ 	.word	0x00003da0
        /*04a0*/ 	.word	0x000000ff
        /*04a4*/ 	.word	0x00000000
        /*04a8*/ 	.short	0x010a
        /*04aa*/ 	.byte	0x05
	.zero		1


	//   ....[59]....
        /*04ac*/ 	.word	0x00003e30
        /*04b0*/ 	.word	0x000000ff
        /*04b4*/ 	.word	0x00000000
        /*04b8*/ 	.short	0x010a
        /*04ba*/ 	.byte	0x04
	.zero		1


	//   ....[60]....
        /*04bc*/ 	.word	0x000042b0
        /*04c0*/ 	.word	0x00000000
        /*04c4*/ 	.word	0x00000060
        /*04c8*/ 	.short	0x010a
        /*04ca*/ 	.byte	0xff
	.zero		1


	//   ....[61]....
        /*04cc*/ 	.word	0x00004370
        /*04d0*/ 	.word	0x00000000
        /*04d4*/ 	.word	0x00000000
        /*04d8*/ 	.short	0x0101
        /*04da*/ 	.byte	0xff
	.zero		1


	//   ....[62]....
        /*04dc*/ 	.word	0x00004690
        /*04e0*/ 	.word	0x000000ff
        /*04e4*/ 	.word	0x00000058
        /*04e8*/ 	.short	0x010a
        /*04ea*/ 	.byte	0x04
	.zero		1


	//   ....[63]....
        /*04ec*/ 	.word	0x00004880
        /*04f0*/ 	.word	0x000000ff
        /*04f4*/ 	.word	0x00000038
        /*04f8*/ 	.short	0x010a
        /*04fa*/ 	.byte	0x04
	.zero		1


	//   ....[64]....
        /*04fc*/ 	.word	0x00004a10
        /*0500*/ 	.word	0x000000ff
        /*0504*/ 	.word	0x00000020
        /*0508*/ 	.short	0x010b
        /*050a*/ 	.byte	0x04
	.zero		1


	//   ....[65]....
        /*050c*/ 	.word	0x00004a20
        /*0510*/ 	.word	0x000000ff
        /*0514*/ 	.word	0x00000000
        /*0518*/ 	.short	0x0101
        /*051a*/ 	.byte	0x05
	.zero		1


	//   ....[66]....
        /*051c*/ 	.word	0x00004a30
        /*0520*/ 	.word	0x000000ff
        /*0524*/ 	.word	0x00000040
        /*0528*/ 	.short	0x010a
        /*052a*/ 	.byte	0x04
	.zero		1


	//   ....[67]....
        /*052c*/ 	.word	0x00004bd0
        /*0530*/ 	.word	0x000000ff
        /*0534*/ 	.word	0x00000028
        /*0538*/ 	.short	0x010b
        /*053a*/ 	.byte	0x04
	.zero		1


	//   ....[68]....
        /*053c*/ 	.word	0x00004c40
        /*0540*/ 	.word	0x000000ff
        /*0544*/ 	.word	0x00000000
        /*0548*/ 	.short	0x0101
        /*054a*/ 	.byte	0x05
	.zero		1


	//   ....[69]....
        /*054c*/ 	.word	0x00004c70
        /*0550*/ 	.word	0x000000ff
        /*0554*/ 	.word	0x00000048
        /*0558*/ 	.short	0x010a
        /*055a*/ 	.byte	0x04
	.zero		1


	//   ....[70]....
        /*055c*/ 	.word	0x00004e80
        /*0560*/ 	.word	0x000000ff
        /*0564*/ 	.word	0x00000030
        /*0568*/ 	.short	0x010b
        /*056a*/ 	.byte	0x04
	.zero		1


	//   ....[71]....
        /*056c*/ 	.word	0x00004ea0
        /*0570*/ 	.word	0x000000ff
        /*0574*/ 	.word	0x00000000
        /*0578*/ 	.short	0x0101
        /*057a*/ 	.byte	0x0d
	.zero		1


	//   ....[72]....
        /*057c*/ 	.word	0x00004ed0
        /*0580*/ 	.word	0x000000ff
        /*0584*/ 	.word	0x00000038
        /*0588*/ 	.short	0x010a
        /*058a*/ 	.byte	0x04
	.zero		1


	//   ....[73]....
        /*058c*/ 	.word	0x00004ef0
        /*0590*/ 	.word	0x000000ff
        /*0594*/ 	.word	0x00000040
        /*0598*/ 	.short	0x010a
        /*059a*/ 	.byte	0x04
	.zero		1


	//   ....[74]....
        /*059c*/ 	.word	0x00004f30
        /*05a0*/ 	.word	0x00000000
        /*05a4*/ 	.word	0x00000048
        /*05a8*/ 	.short	0x010a
        /*05aa*/ 	.byte	0xff
	.zero		1


	//   ....[75]....
        /*05ac*/ 	.word	0x00005290
        /*05b0*/ 	.word	0x00000000
        /*05b4*/ 	.word	0x00000060
        /*05b8*/ 	.short	0x010a
        /*05ba*/ 	.byte	0xff
	.zero		1


	//   ....[76]....
        /*05bc*/ 	.word	0x000053a0
        /*05c0*/ 	.word	0x00000000
        /*05c4*/ 	.word	0x00000000
        /*05c8*/ 	.short	0x0101
        /*05ca*/ 	.byte	0xff
	.zero		1


	//   ....[77]....
        /*05cc*/ 	.word	0x00005df0
        /*05d0*/ 	.word	0x000000ff
        /*05d4*/ 	.word	0x00000020
        /*05d8*/ 	.short	0x010a
        /*05da*/ 	.byte	0x24
	.zero		1


	//   ....[78]....
        /*05dc*/ 	.word	0x00005e60
        /*05e0*/ 	.word	0x0000004f
        /*05e4*/ 	.word	0x00000080
        /*05e8*/ 	.short	0x010a
        /*05ea*/ 	.byte	0xff
	.zero		1


	//   ....[79]....
        /*05ec*/ 	.word	0x00005f10
        /*05f0*/ 	.word	0x000000ff
        /*05f4*/ 	.word	0x00000020
        /*05f8*/ 	.short	0x010a
        /*05fa*/ 	.byte	0x24
	.zero		1


	//   ....[80]....
        /*05fc*/ 	.word	0x00005ff0
        /*0600*/ 	.word	0x0000004f
        /*0604*/ 	.word	0x00000080
        /*0608*/ 	.short	0x010a
        /*060a*/ 	.byte	0xff
	.zero		1


	//   ....[81]....
        /*060c*/ 	.word	0x00006730
        /*0610*/ 	.word	0x00000000
        /*0614*/ 	.word	0x00000000
        /*0618*/ 	.short	0x0101
        /*061a*/ 	.byte	0xff
	.zero		1


	//   ....[82]....
        /*061c*/ 	.word	0x00006740
        /*0620*/ 	.word	0x00000003
        /*0624*/ 	.word	0x00000020
        /*0628*/ 	.short	0x010a
        /*062a*/ 	.byte	0xff
	.zero		1


	//   ....[83]....
        /*062c*/ 	.word	0x00006800
        /*0630*/ 	.word	0x00000003
        /*0634*/ 	.word	0x00000020
        /*0638*/ 	.short	0x010a
        /*063a*/ 	.byte	0xff
	.zero		1


	//   ....[84]....
        /*063c*/ 	.word	0x00006fd0
        /*0640*/ 	.word	0x00000000
        /*0644*/ 	.word	0x00000000
        /*0648*/ 	.short	0x0101
        /*064a*/ 	.byte	0xff
	.zero		1


	//   ....[85]....
        /*064c*/ 	.word	0x00006fe0
        /*0650*/ 	.word	0x00000004
        /*0654*/ 	.word	0x00000020
        /*0658*/ 	.short	0x010a
        /*065a*/ 	.byte	0xff
	.zero		1


	//   ....[86]....
        /*065c*/ 	.word	0x000070a0
        /*0660*/ 	.word	0x00000004
        /*0664*/ 	.word	0x00000020
        /*0668*/ 	.short	0x010a
        /*066a*/ 	.byte	0xff
	.zero		1


	//   ....[87]....
        /*066c*/ 	.word	0x00007440
        /*0670*/ 	.word	0x000000ff
        /*0674*/ 	.word	0x00000000
        /*0678*/ 	.short	0x0101
        /*067a*/ 	.byte	0x04
	.zero		1


	//   ....[88]....
        /*067c*/ 	.word	0x000078c0
        /*0680*/ 	.word	0x00000003
        /*0684*/ 	.word	0x00000000
        /*0688*/ 	.short	0x0101
        /*068a*/ 	.byte	0xff
	.zero		1


	//   ....[89]....
        /*068c*/ 	.word	0x00007b30
        /*0690*/ 	.word	0x000000ff
        /*0694*/ 	.word	0x00000000
        /*0698*/ 	.short	0x0101
        /*069a*/ 	.byte	0x04
	.zero		1


	//   ....[90]....
        /*069c*/ 	.word	0x00007b50
        /*06a0*/ 	.word	0x00000003
        /*06a4*/ 	.word	0x000000d0
        /*06a8*/ 	.short	0x010a
        /*06aa*/ 	.byte	0xff
	.zero		1


	//   ....[91]....
        /*06ac*/ 	.word	0x00007bb0
        /*06b0*/ 	.word	0x00000002
        /*06b4*/ 	.word	0x00000010
        /*06b8*/ 	.short	0x010a
        /*06ba*/ 	.byte	0xff
	.zero		1


	//   ....[92]....
        /*06bc*/ 	.word	0x00007c10
        /*06c0*/ 	.word	0x00000002
        /*06c4*/ 	.word	0x00000010
        /*06c8*/ 	.short	0x010a
        /*06ca*/ 	.byte	0xff
	.zero		1


	//   ....[93]....
        /*06cc*/ 	.word	0x00007c60
        /*06d0*/ 	.word	0x00000002
        /*06d4*/ 	.word	0x00000060
        /*06d8*/ 	.short	0x010a
        /*06da*/ 	.byte	0xff
	.zero		1


	//   ....[94]....
        /*06dc*/ 	.word	0x00007cc0
        /*06e0*/ 	.word	0x00000000
        /*06e4*/ 	.word	0x00000000
        /*06e8*/ 	.short	0x010a
        /*06ea*/ 	.byte	0xff
	.zero		1


	//   ....[95]....
        /*06ec*/ 	.word	0x00007d10
        /*06f0*/ 	.word	0x00000000
        /*06f4*/ 	.word	0x000000c0
        /*06f8*/ 	.short	0x010a
        /*06fa*/ 	.byte	0xff
	.zero		1


	//   ....[96]....
        /*06fc*/ 	.word	0x00007d70
        /*0700*/ 	.word	0x00000000
        /*0704*/ 	.word	0x00000070
        /*0708*/ 	.short	0x010a
        /*070a*/ 	.byte	0xff
	.zero		1


	//   ....[97]....
        /*070c*/ 	.word	0x00007dc0
        /*0710*/ 	.word	0x00000000
        /*0714*/ 	.word	0x00000060
        /*0718*/ 	.short	0x010a
        /*071a*/ 	.byte	0xff
	.zero		1


	//   ....[98]....
        /*071c*/ 	.word	0x00007e20
        /*0720*/ 	.word	0x00000000
        /*0724*/ 	.word	0x00000070
        /*0728*/ 	.short	0x010a
        /*072a*/ 	.byte	0xff
	.zero		1


	//   ....[99]....
        /*072c*/ 	.word	0x00007e70
        /*0730*/ 	.word	0x00000000
        /*0734*/ 	.word	0x00000060
        /*0738*/ 	.short	0x010a
        /*073a*/ 	.byte	0xff
	.zero		1


	//   ....[100]....
        /*073c*/ 	.word	0x00007ed0
        /*0740*/ 	.word	0x00000003
        /*0744*/ 	.word	0x000000a0
        /*0748*/ 	.short	0x010a
        /*074a*/ 	.byte	0xff
	.zero		1


	//   ....[101]....
        /*074c*/ 	.word	0x00007f30
        /*0750*/ 	.word	0x00000000
        /*0754*/ 	.word	0x00000000
        /*0758*/ 	.short	0x010a
        /*075a*/ 	.byte	0xff
	.zero		1


	//   ....[102]....
        /*075c*/ 	.word	0x00007f90
        /*0760*/ 	.word	0x00000000
        /*0764*/ 	.word	0x00000000
        /*0768*/ 	.short	0x010a
        /*076a*/ 	.byte	0xff
	.zero		1


	//   ....[103]....
        /*076c*/ 	.word	0x00007ff0
        /*0770*/ 	.word	0x00000000
        /*0774*/ 	.word	0x00000000
        /*0778*/ 	.short	0x010a
        /*077a*/ 	.byte	0xff
	.zero		1


	//   ....[104]....
        /*077c*/ 	.word	0x00008050
        /*0780*/ 	.word	0x00000000
        /*0784*/ 	.word	0x00000000
        /*0788*/ 	.short	0x010a
        /*078a*/ 	.byte	0xff
	.zero		1


	//   ....[105]....
        /*078c*/ 	.word	0x000080b0
        /*0790*/ 	.word	0x00000000
        /*0794*/ 	.word	0x00000000
        /*0798*/ 	.short	0x010a
        /*079a*/ 	.byte	0xff
	.zero		1


	//   ....[106]....
        /*079c*/ 	.word	0x00008100
        /*07a0*/ 	.word	0x00000000
        /*07a4*/ 	.word	0x00000060
        /*07a8*/ 	.short	0x010a
        /*07aa*/ 	.byte	0xff
	.zero		1


	//   ....[107]....
        /*07ac*/ 	.word	0x00008160
        /*07b0*/ 	.word	0x00000000
        /*07b4*/ 	.word	0x00000058
        /*07b8*/ 	.short	0x010a
        /*07ba*/ 	.byte	0xff
	.zero		1


	//   ....[108]....
        /*07bc*/ 	.word	0x000081c0
        /*07c0*/ 	.word	0x00000003
        /*07c4*/ 	.word	0x00000038
        /*07c8*/ 	.short	0x010a
        /*07ca*/ 	.byte	0xff
	.zero		1


	//   ....[109]....
        /*07cc*/ 	.word	0x00008220
        /*07d0*/ 	.word	0x00000003
        /*07d4*/ 	.word	0x00000040
        /*07d8*/ 	.short	0x010a
        /*07da*/ 	.byte	0xff
	.zero		1


	//   ....[110]....
        /*07dc*/ 	.word	0x00008280
        /*07e0*/ 	.word	0x00000003
        /*07e4*/ 	.word	0x00000048
        /*07e8*/ 	.short	0x010a
        /*07ea*/ 	.byte	0xff
	.zero		1


	//   ....[111]....
        /*07ec*/ 	.word	0x000082e0
        /*07f0*/ 	.word	0x00000000
        /*07f4*/ 	.word	0x00000038
        /*07f8*/ 	.short	0x010a
        /*07fa*/ 	.byte	0xff
	.zero		1


	//   ....[112]....
        /*07fc*/ 	.word	0x00008340
        /*0800*/ 	.word	0x00000000
        /*0804*/ 	.word	0x00000040
        /*0808*/ 	.short	0x010a
        /*080a*/ 	.byte	0xff
	.zero		1


	//   ....[113]....
        /*080c*/ 	.word	0x00008390
        /*0810*/ 	.word	0x00000000
        /*0814*/ 	.word	0x00000060
        /*0818*/ 	.short	0x010a
        /*081a*/ 	.byte	0xff
	.zero		1


	//   ....[114]....
        /*081c*/ 	.word	0x000083f0
        /*0820*/ 	.word	0x00000000
        /*0824*/ 	.word	0x00000020
        /*0828*/ 	.short	0x010a
        /*082a*/ 	.byte	0xff
	.zero		1


	//   ....[115]....
        /*082c*/ 	.word	0x00008440
        /*0830*/ 	.word	0x0000004f
        /*0834*/ 	.word	0x00000080
        /*0838*/ 	.short	0x010a
        /*083a*/ 	.byte	0xff
	.zero		1


	//   ....[116]....
        /*083c*/ 	.word	0x00008490
        /*0840*/ 	.word	0x00000003
        /*0844*/ 	.word	0x00000020
        /*0848*/ 	.short	0x010a
        /*084a*/ 	.byte	0xff
	.zero		1


	//   ....[117]....
        /*084c*/ 	.word	0x000084e0
        /*0850*/ 	.word	0x00000004
        /*0854*/ 	.word	0x00000020
        /*0858*/ 	.short	0x010a
        /*085a*/ 	.byte	0xff
	.zero		1


	//----- nvinfo : EIATTR_NUM_MBARRIERS
	.align		4
.L_47:
        /*085c*/ 	.byte	0x03, 0x38
        /*085e*/ 	.short	0x001c


	//----- nvinfo : EIATTR_EXIT_INSTR_OFFSETS
	.align		4
        /*0860*/ 	.byte	0x04, 0x1c
        /*0862*/ 	.short	(.L_49 - .L_48)


	//   ....[0]....
.L_48:
        /*0864*/ 	.word	0x00002790


	//   ....[1]....
        /*0868*/ 	.word	0x00002c80


	//   ....[2]....
        /*086c*/ 	.word	0x00002ce0


	//   ....[3]....
        /*0870*/ 	.word	0x000040a0


	//   ....[4]....
        /*0874*/ 	.word	0x00004f60


	//   ....[5]....
        /*0878*/ 	.word	0x00004fa0


	//   ....[6]....
        /*087c*/ 	.word	0x00007a20


	//   ....[7]....
        /*0880*/ 	.word	0x00007aa0


	//   ....[8]....
        /*0884*/ 	.word	0x00007ad0


	//   ....[9]....
        /*0888*/ 	.word	0x00007b40


	//----- nvinfo : EIATTR_MAX_THREADS
	.align		4
.L_49:
        /*088c*/ 	.byte	0x04, 0x05
        /*088e*/ 	.short	(.L_51 - .L_50)
.L_50:
        /*0890*/ 	.word	0x00000100
        /*0894*/ 	.word	0x00000001
        /*0898*/ 	.word	0x00000001


	//----- nvinfo : EIATTR_CRS_STACK_SIZE
	.align		4
.L_51:
        /*089c*/ 	.byte	0x04, 0x1e
        /*089e*/ 	.short	(.L_53 - .L_52)
.L_52:
        /*08a0*/ 	.word	0x00000000


	//----- nvinfo : EIATTR_CBANK_PARAM_SIZE
	.align		4
.L_53:
        /*08a4*/ 	.byte	0x03, 0x19
        /*08a6*/ 	.short	0x0800


	//----- nvinfo : EIATTR_PARAM_CBANK
	.align		4
        /*08a8*/ 	.byte	0x04, 0x0a
        /*08aa*/ 	.short	(.L_55 - .L_54)
	.align		4
.L_54:
        /*08ac*/ 	.word	index@(.nv.constant0._ZN7cutlass13device_kernelINS_4gemm6kernel13GemmUniversalIN4cute5tupleIJiiiiEEENS1_10collective13CollectiveMmaINS1_35MainloopSm100TmaUmmaWarpSpecializedILi2ELi2ELi4ENS5_IJNS4_1CILi1EEESB_SB_EEEEENS5_IJNSA_ILi64EEENSA_ILi96EEENSA_ILi256EEEEEENS_6half_tENS5_IJlSB_lEEESI_SJ_NS4_8TiledMMAINS4_8MMA_AtomIJNS4_20SM100_MMA_F16BF16_SSISI_SI_fLi64ELi96ELNS4_4UMMA5MajorE0ELSO_0ELNSN_7ScaleInE0ELSP_0EEEEEENS4_6LayoutISC_NS5_IJNSA_ILi0EEEST_ST_EEEEENS5_IJNS4_10UnderscoreESW_SW_EEEEENS4_13SM90_TMA_LOADENS4_14ComposedLayoutINS4_7SwizzleILi3ELi4ELi3EEENS4_18smem_ptr_flag_bitsILi16EEENSS_INS5_IJNSA_ILi8EEESE_EEENS5_IJSE_SB_EEEEEEEvNS4_8identityESZ_S19_vS1A_EENS_8epilogue10collective18CollectiveEpilogueINS1C_23Sm100TmaWarpSpecializedILi3ELi2ELi16ELb1ELb0EEEJSH_NS5_IJNSS_ISE_SB_EENSS_INSA_ILi32EEESB_EEEEESI_SJ_SI_SJ_NS1C_6fusion15FusionCallbacksIS1G_NS1L_17LinearCombinationISI_fSI_fLNS_15FloatRoundStyleE2EEESH_S1K_JEEENS4_5SM1004TMEM4LOAD26SM100_TMEM_LOAD_16dp256b4xESZ_NS10_INS11_ILi2ELi4ELi3EEES14_NSS_INS5_IJS15_S1I_EEENS5_IJS1I_SB_EEEEEEENS4_17SM75_U32x4_LDSM_NENS4_14SM90_TMA_STOREES1Z_NS4_17SM90_U32x4_STSM_NENS4_39AutoVectorizingCopyWithAssumedAlignmentILi128EEEEEEvvEEEEvNT_6ParamsE)
        /*08b0*/ 	.short	0x0380
        /*08b2*/ 	.short	0x0800


	//----- nvinfo : EIATTR_SW_WAR
	.align		4
.L_55:
        /*08b4*/ 	.byte	0x04, 0x36
        /*08b6*/ 	.short	(.L_57 - .L_56)
.L_56:
        /*08b8*/ 	.word	0x00000008
.L_57:


//--------------------- .nv.callgraph             --------------------------
	.section	.nv.callgraph,"",@"SHT_CUDA_CALLGRAPH"
	.align	4
	.sectionentsize	8
	.align		4
        /*0000*/ 	.word	0x00000000
	.align		4
        /*0004*/ 	.word	0xffffffff
	.align		4
        /*0008*/ 	.word	index@(_ZN7cutlass13device_kernelINS_4gemm6kernel13GemmUniversalIN4cute5tupleIJiiiiEEENS1_10collective13CollectiveMmaINS1_35MainloopSm100TmaUmmaWarpSpecializedILi2ELi2ELi4ENS5_IJNS4_1CILi1EEESB_SB_EEEEENS5_IJNSA_ILi64EEENSA_ILi96EEENSA_ILi256EEEEEENS_6half_tENS5_IJlSB_lEEESI_SJ_NS4_8TiledMMAINS4_8MMA_AtomIJNS4_20SM100_MMA_F16BF16_SSISI_SI_fLi64ELi96ELNS4_4UMMA5MajorE0ELSO_0ELNSN_7ScaleInE0ELSP_0EEEEEENS4_6LayoutISC_NS5_IJNSA_ILi0EEEST_ST_EEEEENS5_IJNS4_10UnderscoreESW_SW_EEEEENS4_13SM90_TMA_LOADENS4_14ComposedLayoutINS4_7SwizzleILi3ELi4ELi3EEENS4_18smem_ptr_flag_bitsILi16EEENSS_INS5_IJNSA_ILi8EEESE_EEENS5_IJSE_SB_EEEEEEEvNS4_8identityESZ_S19_vS1A_EENS_8epilogue10collective18CollectiveEpilogueINS1C_23Sm100TmaWarpSpecializedILi3ELi2ELi16ELb1ELb0EEEJSH_NS5_IJNSS_ISE_SB_EENSS_INSA_ILi32EEESB_EEEEESI_SJ_SI_SJ_NS1C_6fusion15FusionCallbacksIS1G_NS1L_17LinearCombinationISI_fSI_fLNS_15FloatRoundStyleE2EEESH_S1K_JEEENS4_5SM1004TMEM4LOAD26SM100_TMEM_LOAD_16dp256b4xESZ_NS10_INS11_ILi2ELi4ELi3EEES14_NSS_INS5_IJS15_S1I_EEENS5_IJS1I_SB_EEEEEEENS4_17SM75_U32x4_LDSM_NENS4_14SM90_TMA_STOREES1Z_NS4_17SM90_U32x4_STSM_NENS4_39AutoVectorizingCopyWithAssumedAlignmentILi128EEEEEEvvEEEEvNT_6ParamsE)
	.align		4
        /*000c*/ 	.word	index@(__assertfail)
	.align		4
        /*0010*/ 	.word	0x00000000
	.align		4
        /*0014*/ 	.word	0xfffffffe
	.align		4
        /*0018*/ 	.word	0x00000000
	.align		4
        /*001c*/ 	.word	0xfffffffd
	.align		4
        /*0020*/ 	.word	0x00000000
	.align		4
        /*0024*/ 	.word	0xfffffffc


//--------------------- .nv.constant4             --------------------------
	.section	.nv.constant4,"a",@progbits
	.align	8
	.align		8
.nv.constant4:
        /*0000*/ 	.dword	__assertfail
	.align		8
        /*0008*/ 	.dword	__unnamed_1
	.align		8
        /*0010*/ 	.dword	__unnamed_2
	.align		8
        /*0018*/ 	.dword	_ZN40_INTERNAL_1ec67b48_4_k_cu_3b556275_154574cuda3std3__45__cpo5beginE
	.align		8
        /*0020*/ 	.dword	_ZN40_INTERNAL_1ec67b48_4_k_cu_3b556275_154574cuda3std3__45__cpo3endE
	.align		8
        /*0028*/ 	.dword	_ZN40_INTERNAL_1ec67b48_4_k_cu_3b556275_154574cuda3std3__45__cpo6cbeginE
	.align		8
        /*0030*/ 	.dword	_ZN40_INTERNAL_1ec67b48_4_k_cu_3b556275_154574cuda3std3__45__cpo4cendE
	.align		8
        /*0038*/ 	.dword	_ZN40_INTERNAL_1ec67b48_4_k_cu_3b556275_154574cuda3std3__442_GLOBAL__N__1ec67b48_4_k_cu_3b556275_154576ignoreE
	.align		8
        /*0040*/ 	.dword	_ZN40_INTERNAL_1ec67b48_4_k_cu_3b556275_154574cuda3std3__419piecewise_constructE
	.align		8
        /*0048*/ 	.dword	_ZN40_INTERNAL_1ec67b48_4_k_cu_3b556275_154574cuda3std3__48in_placeE
	.align		8
        /*0050*/ 	.dword	_ZN40_INTERNAL_1ec67b48_4_k_cu_3b556275_154574cuda3std6ranges3__45__cpo4swapE
	.align		8
        /*0058*/ 	.dword	_ZN40_INTERNAL_1ec67b48_4_k_cu_3b556275_154574cuda3std6ranges3__45__cpo9iter_moveE
	.align		8
        /*0060*/ 	.dword	_ZN40_INTERNAL_1ec67b48_4_k_cu_3b556275_154574cute7productE
	.align		8
        /*0068*/ 	.dword	_ZN40_INTERNAL_1ec67b48_4_k_cu_3b556275_154574cute1_E
	.align		8
        /*0070*/ 	.dword	$str$25
	.align		8
        /*0078*/ 	.dword	$str$26
	.align		8
        /*0080*/ 	.dword	$str$27
	.align		8
        /*0088*/ 	.dword	$str$28


//--------------------- .text._ZN7cutlass13device_kernelINS_4gemm6kernel13GemmUniversalIN4cute5tupleIJiiiiEEENS1_10collective13CollectiveMmaINS1_35MainloopSm100TmaUmmaWarpSpecializedILi2ELi2ELi4ENS5_IJNS4_1CILi1EEESB_SB_EEEEENS5_IJNSA_ILi64EEENSA_ILi96EEENSA_ILi256EEEEEENS_6half_tENS5_IJlSB_lEEESI_SJ_NS4_8TiledMMAINS4_8MMA_AtomIJNS4_20SM100_MMA_F16BF16_SSISI_SI_fLi64ELi96ELNS4_4UMMA5MajorE0ELSO_0ELNSN_7ScaleInE0ELSP_0EEEEEENS4_6LayoutISC_NS5_IJNSA_ILi0EEEST_ST_EEEEENS5_IJNS4_10UnderscoreESW_SW_EEEEENS4_13SM90_TMA_LOADENS4_14ComposedLayoutINS4_7SwizzleILi3ELi4ELi3EEENS4_18smem_ptr_flag_bitsILi16EEENSS_INS5_IJNSA_ILi8EEESE_EEENS5_IJSE_SB_EEEEEEEvNS4_8identityESZ_S19_vS1A_EENS_8epilogue10collective18CollectiveEpilogueINS1C_23Sm100TmaWarpSpecializedILi3ELi2ELi16ELb1ELb0EEEJSH_NS5_IJNSS_ISE_SB_EENSS_INSA_ILi32EEESB_EEEEESI_SJ_SI_SJ_NS1C_6fusion15FusionCallbacksIS1G_NS1L_17LinearCombinationISI_fSI_fLNS_15FloatRoundStyleE2EEESH_S1K_JEEENS4_5SM1004TMEM4LOAD26SM100_TMEM_LOAD_16dp256b4xESZ_NS10_INS11_ILi2ELi4ELi3EEES14_NSS_INS5_IJS15_S1I_EEENS5_IJS1I_SB_EEEEEEENS4_17SM75_U32x4_LDSM_NENS4_14SM90_TMA_STOREES1Z_NS4_17SM90_U32x4_STSM_NENS4_39AutoVectorizingCopyWithAssumedAlignmentILi128EEEEEEvvEEEEvNT_6ParamsE --------------------------
	.section	.text._ZN7cutlass13device_kernelINS_4gemm6kernel13GemmUniversalIN4cute5tupleIJiiiiEEENS1_10collective13CollectiveMmaINS1_35MainloopSm100TmaUmmaWarpSpecializedILi2ELi2ELi4ENS5_IJNS4_1CILi1EEESB_SB_EEEEENS5_IJNSA_ILi64EEENSA_ILi96EEENSA_ILi256EEEEEENS_6half_tENS5_IJlSB_lEEESI_SJ_NS4_8TiledMMAINS4_8MMA_AtomIJNS4_20SM100_MMA_F16BF16_SSISI_SI_fLi64ELi96ELNS4_4UMMA5MajorE0ELSO_0ELNSN_7ScaleInE0ELSP_0EEEEEENS4_6LayoutISC_NS5_IJNSA_ILi0EEEST_ST_EEEEENS5_IJNS4_10UnderscoreESW_SW_EEEEENS4_13SM90_TMA_LOADENS4_14ComposedLayoutINS4_7SwizzleILi3ELi4ELi3EEENS4_18smem_ptr_flag_bitsILi16EEENSS_INS5_IJNSA_ILi8EEESE_EEENS5_IJSE_SB_EEEEEEEvNS4_8identityESZ_S19_vS1A_EENS_8epilogue10collective18CollectiveEpilogueINS1C_23Sm100TmaWarpSpecializedILi3ELi2ELi16ELb1ELb0EEEJSH_NS5_IJNSS_ISE_SB_EENSS_INSA_ILi32EEESB_EEEEESI_SJ_SI_SJ_NS1C_6fusion15FusionCallbacksIS1G_NS1L_17LinearCombinationISI_fSI_fLNS_15FloatRoundStyleE2EEESH_S1K_JEEENS4_5SM1004TMEM4LOAD26SM100_TMEM_LOAD_16dp256b4xESZ_NS10_INS11_ILi2ELi4ELi3EEES14_NSS_INS5_IJS15_S1I_EEENS5_IJS1I_SB_EEEEEEENS4_17SM75_U32x4_LDSM_NENS4_14SM90_TMA_STOREES1Z_NS4_17SM90_U32x4_STSM_NENS4_39AutoVectorizingCopyWithAssumedAlignmentILi128EEEEEEvvEEEEvNT_6ParamsE,"ax",@progbits
	.align	128
.text._ZN7cutlass13device_kernelINS_4gemm6kernel13GemmUniversalIN4cute5tupleIJiiiiEEENS1_10collective13CollectiveMmaINS1_35MainloopSm100TmaUmmaWarpSpecializedILi2ELi2ELi4ENS5_IJNS4_1CILi1EEESB_SB_EEEEENS5_IJNSA_ILi64EEENSA_ILi96EEENSA_ILi256EEEEEENS_6half_tENS5_IJlSB_lEEESI_SJ_NS4_8TiledMMAINS4_8MMA_AtomIJNS4_20SM100_MMA_F16BF16_SSISI_SI_fLi64ELi96ELNS4_4UMMA5MajorE0ELSO_0ELNSN_7ScaleInE0ELSP_0EEEEEENS4_6LayoutISC_NS5_IJNSA_ILi0EEEST_ST_EEEEENS5_IJNS4_10UnderscoreESW_SW_EEEEENS4_13SM90_TMA_LOADENS4_14ComposedLayoutINS4_7SwizzleILi3ELi4ELi3EEENS4_18smem_ptr_flag_bitsILi16EEENSS_INS5_IJNSA_ILi8EEESE_EEENS5_IJSE_SB_EEEEEEEvNS4_8identityESZ_S19_vS1A_EENS_8epilogue10collective18CollectiveEpilogueINS1C_23Sm100TmaWarpSpecializedILi3ELi2ELi16ELb1ELb0EEEJSH_NS5_IJNSS_ISE_SB_EENSS_INSA_ILi32EEESB_EEEEESI_SJ_SI_SJ_NS1C_6fusion15FusionCallbacksIS1G_NS1L_17LinearCombinationISI_fSI_fLNS_15FloatRoundStyleE2EEESH_S1K_JEEENS4_5SM1004TMEM4LOAD26SM100_TMEM_LOAD_16dp256b4xESZ_NS10_INS11_ILi2ELi4ELi3EEES14_NSS_INS5_IJS15_S1I_EEENS5_IJS1I_SB_EEEEEEENS4_17SM75_U32x4_LDSM_NENS4_14SM90_TMA_STOREES1Z_NS4_17SM90_U32x4_STSM_NENS4_39AutoVectorizingCopyWithAssumedAlignmentILi128EEEEEEvvEEEEvNT_6ParamsE:
        .type           _ZN7cutlass13device_kernelINS_4gemm6kernel13GemmUniversalIN4cute5tupleIJiiiiEEENS1_10collective13CollectiveMmaINS1_35MainloopSm100TmaUmmaWarpSpecializedILi2ELi2ELi4ENS5_IJNS4_1CILi1EEESB_SB_EEEEENS5_IJNSA_ILi64EEENSA_ILi96EEENSA_ILi256EEEEEENS_6half_tENS5_IJlSB_lEEESI_SJ_NS4_8TiledMMAINS4_8MMA_AtomIJNS4_20SM100_MMA_F16BF16_SSISI_SI_fLi64ELi96ELNS4_4UMMA5MajorE0ELSO_0ELNSN_7ScaleInE0ELSP_0EEEEEENS4_6LayoutISC_NS5_IJNSA_ILi0EEEST_ST_EEEEENS5_IJNS4_10UnderscoreESW_SW_EEEEENS4_13SM90_TMA_LOADENS4_14ComposedLayoutINS4_7SwizzleILi3ELi4ELi3EEENS4_18smem_ptr_flag_bitsILi16EEENSS_INS5_IJNSA_ILi8EEESE_EEENS5_IJSE_SB_EEEEEEEvNS4_8identityESZ_S19_vS1A_EENS_8epilogue10collective18CollectiveEpilogueINS1C_23Sm100TmaWarpSpecializedILi3ELi2ELi16ELb1ELb0EEEJSH_NS5_IJNSS_ISE_SB_EENSS_INSA_ILi32EEESB_EEEEESI_SJ_SI_SJ_NS1C_6fusion15FusionCallbacksIS1G_NS1L_17LinearCombinationISI_fSI_fLNS_15FloatRoundStyleE2EEESH_S1K_JEEENS4_5SM1004TMEM4LOAD26SM100_TMEM_LOAD_16dp256b4xESZ_NS10_INS11_ILi2ELi4ELi3EEES14_NSS_INS5_IJS15_S1I_EEENS5_IJS1I_SB_EEEEEEENS4_17SM75_U32x4_LDSM_NENS4_14SM90_TMA_STOREES1Z_NS4_17SM90_U32x4_STSM_NENS4_39AutoVectorizingCopyWithAssumedAlignmentILi128EEEEEEvvEEEEvNT_6ParamsE,@function
        .size           _ZN7cutlass13device_kernelINS_4gemm6kernel13GemmUniversalIN4cute5tupleIJiiiiEEENS1_10collective13CollectiveMmaINS1_35MainloopSm100TmaUmmaWarpSpecializedILi2ELi2ELi4ENS5_IJNS4_1CILi1EEESB_SB_EEEEENS5_IJNSA_ILi64EEENSA_ILi96EEENSA_ILi256EEEEEENS_6half_tENS5_IJlSB_lEEESI_SJ_NS4_8TiledMMAINS4_8MMA_AtomIJNS4_20SM100_MMA_F16BF16_SSISI_SI_fLi64ELi96ELNS4_4UMMA5MajorE0ELSO_0ELNSN_7ScaleInE0ELSP_0EEEEEENS4_6LayoutISC_NS5_IJNSA_ILi0EEEST_ST_EEEEENS5_IJNS4_10UnderscoreESW_SW_EEEEENS4_13SM90_TMA_LOADENS4_14ComposedLayoutINS4_7SwizzleILi3ELi4ELi3EEENS4_18smem_ptr_flag_bitsILi16EEENSS_INS5_IJNSA_ILi8EEESE_EEENS5_IJSE_SB_EEEEEEEvNS4_8identityESZ_S19_vS1A_EENS_8epilogue10collective18CollectiveEpilogueINS1C_23Sm100TmaWarpSpecializedILi3ELi2ELi16ELb1ELb0EEEJSH_NS5_IJNSS_ISE_SB_EENSS_INSA_ILi32EEESB_EEEEESI_SJ_SI_SJ_NS1C_6fusion15FusionCallbacksIS1G_NS1L_17LinearCombinationISI_fSI_fLNS_15FloatRoundStyleE2EEESH_S1K_JEEENS4_5SM1004TMEM4LOAD26SM100_TMEM_LOAD_16dp256b4xESZ_NS10_INS11_ILi2ELi4ELi3EEES14_NSS_INS5_IJS15_S1I_EEENS5_IJS1I_SB_EEEEEEENS4_17SM75_U32x4_LDSM_NENS4_14SM90_TMA_STOREES1Z_NS4_17SM90_U32x4_STSM_NENS4_39AutoVectorizingCopyWithAssumedAlignmentILi128EEEEEEvvEEEEvNT_6ParamsE,(.L_x_157 - _ZN7cutlass13device_kernelINS_4gemm6kernel13GemmUniversalIN4cute5tupleIJiiiiEEENS1_10collective13CollectiveMmaINS1_35MainloopSm100TmaUmmaWarpSpecializedILi2ELi2ELi4ENS5_IJNS4_1CILi1EEESB_SB_EEEEENS5_IJNSA_ILi64EEENSA_ILi96EEENSA_ILi256EEEEEENS_6half_tENS5_IJlSB_lEEESI_SJ_NS4_8TiledMMAINS4_8MMA_AtomIJNS4_20SM100_MMA_F16BF16_SSISI_SI_fLi64ELi96ELNS4_4UMMA5MajorE0ELSO_0ELNSN_7ScaleInE0ELSP_0EEEEEENS4_6LayoutISC_NS5_IJNSA_ILi0EEEST_ST_EEEEENS5_IJNS4_10UnderscoreESW_SW_EEEEENS4_13SM90_TMA_LOADENS4_14ComposedLayoutINS4_7SwizzleILi3ELi4ELi3EEENS4_18smem_ptr_flag_bitsILi16EEENSS_INS5_IJNSA_ILi8EEESE_EEENS5_IJSE_SB_EEEEEEEvNS4_8identityESZ_S19_vS1A_EENS_8epilogue10collective18CollectiveEpilogueINS1C_23Sm100TmaWarpSpecializedILi3ELi2ELi16ELb1ELb0EEEJSH_NS5_IJNSS_ISE_SB_EENSS_INSA_ILi32EEESB_EEEEESI_SJ_SI_SJ_NS1C_6fusion15FusionCallbacksIS1G_NS1L_17LinearCombinationISI_fSI_fLNS_15FloatRoundStyleE2EEESH_S1K_JEEENS4_5SM1004TMEM4LOAD26SM100_TMEM_LOAD_16dp256b4xESZ_NS10_INS11_ILi2ELi4ELi3EEES14_NSS_INS5_IJS15_S1I_EEENS5_IJS1I_SB_EEEEEEENS4_17SM75_U32x4_LDSM_NENS4_14SM90_TMA_STOREES1Z_NS4_17SM90_U32x4_STSM_NENS4_39AutoVectorizingCopyWithAssumedAlignmentILi128EEEEEEvvEEEEvNT_6ParamsE)
        .other          _ZN7cutlass13device_kernelINS_4gemm6kernel13GemmUniversalIN4cute5tupleIJiiiiEEENS1_10collective13CollectiveMmaINS1_35MainloopSm100TmaUmmaWarpSpecializedILi2ELi2ELi4ENS5_IJNS4_1CILi1EEESB_SB_EEEEENS5_IJNSA_ILi64EEENSA_ILi96EEENSA_ILi256EEEEEENS_6half_tENS5_IJlSB_lEEESI_SJ_NS4_8TiledMMAINS4_8MMA_AtomIJNS4_20SM100_MMA_F16BF16_SSISI_SI_fLi64ELi96ELNS4_4UMMA5MajorE0ELSO_0ELNSN_7ScaleInE0ELSP_0EEEEEENS4_6LayoutISC_NS5_IJNSA_ILi0EEEST_ST_EEEEENS5_IJNS4_10UnderscoreESW_SW_EEEEENS4_13SM90_TMA_LOADENS4_14ComposedLayoutINS4_7SwizzleILi3ELi4ELi3EEENS4_18smem_ptr_flag_bitsILi16EEENSS_INS5_IJNSA_ILi8EEESE_EEENS5_IJSE_SB_EEEEEEEvNS4_8identityESZ_S19_vS1A_EENS_8epilogue10collective18CollectiveEpilogueINS1C_23Sm100TmaWarpSpecializedILi3ELi2ELi16ELb1ELb0EEEJSH_NS5_IJNSS_ISE_SB_EENSS_INSA_ILi32EEESB_EEEEESI_SJ_SI_SJ_NS1C_6fusion15FusionCallbacksIS1G_NS1L_17LinearCombinationISI_fSI_fLNS_15FloatRoundStyleE2EEESH_S1K_JEEENS4_5SM1004TMEM4LOAD26SM100_TMEM_LOAD_16dp256b4xESZ_NS10_INS11_ILi2ELi4ELi3EEES14_NSS_INS5_IJS15_S1I_EEENS5_IJS1I_SB_EEEEEEENS4_17SM75_U32x4_LDSM_NENS4_14SM90_TMA_STOREES1Z_NS4_17SM90_U32x4_STSM_NENS4_39AutoVectorizingCopyWithAssumedAlignmentILi128EEEEEEvvEEEEvNT_6ParamsE,@"STO_CUDA_ENTRY STV_DEFAULT"
_ZN7cutlass13device_kernelINS_4gemm6kernel13GemmUniversalIN4cute5tupleIJiiiiEEENS1_10collective13CollectiveMmaINS1_35MainloopSm100TmaUmmaWarpSpecializedILi2ELi2ELi4ENS5_IJNS4_1CILi1EEESB_SB_EEEEENS5_IJNSA_ILi64EEENSA_ILi96EEENSA_ILi256EEEEEENS_6half_tENS5_IJlSB_lEEESI_SJ_NS4_8TiledMMAINS4_8MMA_AtomIJNS4_20SM100_MMA_F16BF16_SSISI_SI_fLi64ELi96ELNS4_4UMMA5MajorE0ELSO_0ELNSN_7ScaleInE0ELSP_0EEEEEENS4_6LayoutISC_NS5_IJNSA_ILi0EEEST_ST_EEEEENS5_IJNS4_10UnderscoreESW_SW_EEEEENS4_13SM90_TMA_LOADENS4_14ComposedLayoutINS4_7SwizzleILi3ELi4ELi3EEENS4_18smem_ptr_flag_bitsILi16EEENSS_INS5_IJNSA_ILi8EEESE_EEENS5_IJSE_SB_EEEEEEEvNS4_8identityESZ_S19_vS1A_EENS_8epilogue10collective18CollectiveEpilogueINS1C_23Sm100TmaWarpSpecializedILi3ELi2ELi16ELb1ELb0EEEJSH_NS5_IJNSS_ISE_SB_EENSS_INSA_ILi32EEESB_EEEEESI_SJ_SI_SJ_NS1C_6fusion15FusionCallbacksIS1G_NS1L_17LinearCombinationISI_fSI_fLNS_15FloatRoundStyleE2EEESH_S1K_JEEENS4_5SM1004TMEM4LOAD26SM100_TMEM_LOAD_16dp256b4xESZ_NS10_INS11_ILi2ELi4ELi3EEES14_NSS_INS5_IJS15_S1I_EEENS5_IJS1I_SB_EEEEEEENS4_17SM75_U32x4_LDSM_NENS4_14SM90_TMA_STOREES1Z_NS4_17SM90_U32x4_STSM_NENS4_39AutoVectorizingCopyWithAssumedAlignmentILi128EEEEEEvvEEEEvNT_6ParamsE:
[----:B------:R-:W1:Y:S01]  /*0000*/  LDC R1, c[0x0][0x37c] ;  /* 0x0000df00ff017b82 */ /* 0x000e620000000800 */
[----:B------:R-:W2:Y:S01]  /*0010*/  S2R R72, SR_TID.X ;  /* 0x0000000000487919 */ /* 0x000ea20000002100 */
[----:B------:R-:W3:Y:S01]  /*0020*/  LDCU.64 UR8, c[0x0][0x890] ;  /* 0x00011200ff0877ac */ /* 0x000ee20008000a00 */
[----:B------:R-:W-:Y:S02]  /*0030*/  PRMT R59, RZ, 0x7610, R59 ;  /* 0x00007610ff3b7816 */ /* 0x000fe4000000003b */
[----:B------:R-:W-:Y:S01]  /*0040*/  ELECT P5, URZ, PT ;  /* 0x0000000000ff782f */ /* 0x000fe200038a0000 */
[----:B------:R-:W4:Y:S01]  /*0050*/  LDCU.64 UR52, c[0x0][0x358] ;  /* 0x00006b00ff3477ac */ /* 0x000f220008000a00 */
[----:B---3--:R-:W-:-:S04]  /*0060*/  UISETP.NE.U32.AND UP0, UPT, UR8, URZ, UPT ;  /* 0x000000ff0800728c */ /* 0x008fc8000bf05070 */
[----:B------:R-:W-:Y:S01]  /*0070*/  UISETP.NE.AND.EX UP0, UPT, UR9, URZ, UPT, UP0 ;  /* 0x000000ff0900728c */ /* 0x000fe2000bf05300 */
[----:B--2---:R-:W-:-:S05]  /*0080*/  SHF.R.U32.HI R65, RZ, 0x5, R72 ;  /* 0x00000005ff417819 */ /* 0x004fca0000011648 */
[----:B------:R-:W2:Y:S02]  /*0090*/  SHFL.IDX PT, R0, R65, RZ, 0x1f ;  /* 0x00001fff41007589 */ /* 0x000ea400000e0000 */
[----:B--2---:R-:W-:Y:S01]  /*00a0*/  R2UR UR10, R0 ;  /* 0x00000000000a72ca */ /* 0x004fe200000e0000 */
[----:B-1--4-:R-:W-:-:S14]  /*00b0*/  BRA.U UP0, `(.L_x_0) ;  /* 0x00000001002c7547 */ /* 0x012fdc000b800000 */
[----:B------:R-:W1:Y:S02]  /*00c0*/  LDCU.64 UR4, c[0x0][0x888] ;  /* 0x00011100ff0477ac */ /* 0x000e640008000a00 */
[----:B-1----:R-:W-:-:S04]  /*00d0*/  UISETP.NE.U32.AND UP0, UPT, UR4, URZ, UPT ;  /* 0x000000ff0400728c */ /* 0x002fc8000bf05070 */
[----:B------:R-:W-:-:S09]  /*00e0*/  UISETP.NE.AND.EX UP0, UPT, UR5, URZ, UPT, UP0 ;  /* 0x000000ff0500728c */ /* 0x000fd2000bf05300 */
[----:B------:R-:W-:Y:S05]  /*00f0*/  BRA.U !UP0, `(.L_x_1) ;  /* 0x0000000108107547 */ /* 0x000fea000b800000 */
[----:B------:R-:W1:Y:S02]  /*0100*/  LDC.64 R2, c[0x0][0x888] ;  /* 0x00022200ff027b82 */ /* 0x000e640000000a00 */
[----:B-1----:R1:W5:Y:S01]  /*0110*/  LDG.E R35, desc[UR52][R2.64] ;  /* 0x0000003402237981 */ /* 0x002362000c1e1900 */
[----:B------:R-:W-:Y:S01]  /*0120*/  HFMA2 R59, -RZ, RZ, 0, 5.9604644775390625e-08 ;  /* 0x00000001ff3b7431 */ /* 0x000fe200000001ff */
[----:B------:R-:W-:Y:S05]  /*0130*/  BRA `(.L_x_0) ;  /* 0x00000000000c7947 */ /* 0x000fea0003800000 */
.L_x_1:
[----:B------:R-:W1:Y:S01]  /*0140*/  LDCU UR4, c[0x0][0x880] ;  /* 0x00011000ff0477ac */ /* 0x000e620008000800 */
[----:B------:R-:W-:Y:S01]  /*0150*/  HFMA2 R59, -RZ, RZ, 0, 5.9604644775390625e-08 ;  /* 0x00000001ff3b7431 */ /* 0x000fe200000001ff */
[----:B-1----:R-:W-:-:S07]  /*0160*/  MOV R35, UR4 ;  /* 0x0000000400237c02 */ /* 0x002fce0008000f00 */
.L_x_0:
[----:B------:R-:W2:Y:S02]  /*0170*/  LDCU.64 UR4, c[0x0][0x8b0] ;  /* 0x00011600ff0477ac */ /* 0x000ea40008000a00 */
[----:B--2---:R-:W-:-:S04]  /*0180*/  UISETP.NE.U32.AND UP0, UPT, UR4, URZ, UPT ;  /* 0x000000ff0400728c */ /* 0x004fc8000bf05070 */
[----:B------:R-:W-:-:S09]  /*0190*/  UISETP.NE.AND.EX UP0, UPT, UR5, URZ, UPT, UP0 ;  /* 0x000000ff0500728c */ /* 0x000fd2000bf05300 */
[----:B------:R-:W-:Y:S05]  /*01a0*/  BRA.U UP0, `(.L_x_2) ;  /* 0x0000000100247547 */ /* 0x000fea000b800000 */
[----:B------:R-:W2:Y:S02]  /*01b0*/  LDCU.64 UR4, c[0x0][0x8a8] ;  /* 0x00011500ff0477ac */ /* 0x000ea40008000a00 */
[----:B--2---:R-:W-:-:S04]  /*01c0*/  UISETP.NE.U32.AND UP0, UPT, UR4, URZ, UPT ;  /* 0x000000ff0400728c */ /* 0x004fc8000bf05070 */
[----:B------:R-:W-:-:S09]  /*01d0*/  UISETP.NE.AND.EX UP0, UPT, UR5, URZ, UPT, UP0 ;  /* 0x000000ff0500728c */ /* 0x000fd2000bf05300 */
[----:B------:R-:W-:Y:S05]  /*01e0*/  BRA.U !UP0, `(.L_x_3) ;  /* 0x00000001080c7547 */ /* 0x000fea000b800000 */
[----:B------:R-:W2:Y:S02]  /*01f0*/  LDC.64 R32, c[0x0][0x8a8] ;  /* 0x00022a00ff207b82 */ /* 0x000ea40000000a00 */
[----:B--2---:R2:W5:Y:S01]  /*0200*/  LDG.E R32, desc[UR52][R32.64] ;  /* 0x0000003420207981 */ /* 0x004562000c1e1900 */
[----:B------:R-:W-:Y:S05]  /*0210*/  BRA `(.L_x_2) ;  /* 0x0000000000087947 */ /* 0x000fea0003800000 */
.L_x_3:
[----:B------:R-:W2:Y:S02]  /*0220*/  LDCU UR4, c[0x0][0x8a0] ;  /* 0x00011400ff0477ac */ /* 0x000ea40008000800 */
[----:B--2---:R-:W-:Y:S02]  /*0230*/  MOV R32, UR4 ;  /* 0x0000000400207c02 */ /* 0x004fe40008000f00 */
.L_x_2:
[----:B------:R-:W-:Y:S01]  /*0240*/  IMAD.U32 R0, RZ, RZ, UR10 ;  /* 0x0000000aff007e24 */ /* 0x000fe2000f8e00ff */
[----:B------:R-:W-:Y:S04]  /*0250*/  BSSY.RECONVERGENT B0, `(.L_x_4) ;  /* 0x000000c000007945 */ /* 0x000fe80003800200 */
[C---:B------:R-:W-:Y:S02]  /*0260*/  ISETP.NE.OR P1, PT, R0.reuse, 0x1, !P5 ;  /* 0x000000010000780c */ /* 0x040fe40006f25670 */
[----:B------:R-:W-:-:S11]  /*0270*/  ISETP.NE.OR P0, PT, R0, 0x3, !P5 ;  /* 0x000000030000780c */ /* 0x000fd60006f05670 */
[----:B------:R-:W-:Y:S05]  /*0280*/  @P1 BRA `(.L_x_5) ;  /* 0x0000000000201947 */ /* 0x000fea0003800000 */
[----:B------:R-:W3:Y:S02]  /*0290*/  LDCU.64 UR4, c[0x0][0x348] ;  /* 0x00006900ff0477ac */ /* 0x000ee40008000a00 */
[----:B---3--:R-:W-:Y:S02]  /*02a0*/  UIADD3 UR6, UP1, UPT, UR4, 0x80, URZ ;  /* 0x0000008004067890 */ /* 0x008fe4000ff3e0ff */
[----:B------:R-:W-:Y:S02]  /*02b0*/  UIADD3 UR4, UP0, UPT, UR4, 0x180, URZ ;  /* 0x0000018004047890 */ /* 0x000fe4000ff1e0ff */
[----:B------:R-:W-:Y:S02]  /*02c0*/  UIADD3.X UR7, UPT, UPT, URZ, UR5, URZ, UP1, !UPT ;  /* 0x00000005ff077290 */ /* 0x000fe40008ffe4ff */
[----:B------:R-:W-:-:S07]  /*02d0*/  UIADD3.X UR5, UPT, UPT, URZ, UR5, URZ, UP0, !UPT ;  /* 0x00000005ff057290 */ /* 0x000fce00087fe4ff */
[----:B------:R3:W-:Y:S02]  /*02e0*/  UTMACCTL.PF [UR6] ;  /* 0x00000000060079b9 */ /* 0x0007e40008040000 */
[----:B------:R3:W-:Y:S02]  /*02f0*/  UTMACCTL.PF [UR4] ;  /* 0x00000000040079b9 */ /* 0x0007e40008040000 */
[----:B---3--:R-:W-:Y:S01]  /*0300*/  NOP ;  /* 0x0000000000007918 */ /* 0x008fe20000000000 */
.L_x_5:
[----:B------:R-:W-:Y:S05]  /*0310*/  BSYNC.RECONVERGENT B0 ;  /* 0x0000000000007941 */ /* 0x000fea0003800200 */
.L_x_4:
[----:B------:R-:W-:Y:S04]  /*0320*/  BSSY.RECONVERGENT B0, `(.L_x_6) ;  /* 0x000000a000007945 */ /* 0x000fe80003800200 */
        /* <DEDUP_REMOVED lines=9> */
.L_x_7:
[----:B------:R-:W-:Y:S05]  /*03c0*/  BSYNC.RECONVERGENT B0 ;  /* 0x0000000000007941 */ /* 0x000fea0003800200 */
.L_x_6:
[----:B------:R-:W3:Y:S01]  /*03d0*/  LDCU.64 UR4, c[0x0][0x888] ;  /* 0x00011100ff0477ac */ /* 0x000ee20008000a00 */
[----:B------:R-:W-:Y:S02]  /*03e0*/  UISETP.EQ.U32.AND UP1, UPT, UR8, URZ, UPT ;  /* 0x000000ff0800728c */ /* 0x000fe4000bf22070 */
[----:B------:R-:W-:Y:S02]  /*03f0*/  UPLOP3.LUT UP2, UPT, UPT, UPT, UPT, 0x80, 0x8 ;  /* 0x000000000008789c */ /* 0x000fe40003f4f070 */
[----:B---3--:R-:W-:-:S04]  /*0400*/  UISETP.NE.U32.AND UP0, UPT, UR4, URZ, UPT ;  /* 0x000000ff0400728c */ /* 0x008fc8000bf05070 */
[----:B------:R-:W-:-:S04]  /*0410*/  UISETP.NE.AND.EX UP0, UPT, UR5, URZ, UPT, UP0 ;  /* 0x000000ff0500728c */ /* 0x000fc8000bf05300 */
[----:B------:R-:W-:-:S04]  /*0420*/  UISETP.EQ.OR.EX UP3, UPT, UR9, URZ, !UP0, UP1 ;  /* 0x000000ff0900728c */ /* 0x000fc8000c762710 */
[----:B------:R-:W-:-:S05]  /*0430*/  UP2UR UR48, UPR, URZ, 0x8 ;  /* 0x00000008ff307883 */ /* 0x000fca0008000000 */
[----:B------:R-:W-:Y:S07]  /*0440*/  BRA.U !UP3, `(.L_x_8) ;  /* 0x000000010b207547 */ /* 0x000fee000b800000 */
[----:B------:R-:W-:Y:S01]  /*0450*/  UISETP.NE.U32.AND UP2, UPT, UR8, URZ, UPT ;  /* 0x000000ff0800728c */ /* 0x000fe2000bf45070 */
[----:B-----5:R-:W-:Y:S01]  /*0460*/  FSETP.NEU.AND P0, PT, R35, RZ, PT ;  /* 0x000000ff2300720b */ /* 0x020fe20003f0d000 */
[----:B------:R-:W-:Y:S02]  /*0470*/  USEL UR4, URZ, 0xffffffff, UP0 ;  /* 0xffffffffff047887 */ /* 0x000fe40008000000 */
[----:B------:R-:W-:-:S10]  /*0480*/  UISETP.NE.AND.EX UP2, UPT, UR9, URZ, UPT, UP2 ;  /* 0x000000ff0900728c */ /* 0x000fd4000bf45320 */
[----:B------:R-:W-:Y:S01]  /*0490*/  VOTEU.ANY UP1, P0 ;  /* 0x0000000000ff7886 */ /* 0x000fe20000020100 */
[----:B------:R-:W-:-:S04]  /*04a0*/  @!UP2 USEL UR4, URZ, 0xffffffff, UP1 ;  /* 0xffffffffff04a887 */ /* 0x000fc80008800000 */
[----:B------:R-:W-:-:S04]  /*04b0*/  ULOP3.LUT UR4, UR4, 0x1, URZ, 0xc0, !UPT ;  /* 0x0000000104047892 */ /* 0x000fc8000f8ec0ff */
[----:B------:R-:W-:-:S11]  /*04c0*/  UISETP.NE.U32.AND UP2, UPT, UR4, 0x1, UPT ;  /* 0x000000010400788c */ /* 0x000fd6000bf45070 */
.L_x_8:
[----:B-1----:R-:W1:Y:S01]  /*04d0*/  SHFL.IDX PT, R2, R65, RZ, 0x1f ;  /* 0x00001fff41027589 */ /* 0x002e6200000e0000 */
[----:B------:R-:W-:-:S04]  /*04e0*/  UISETP.NE.AND UP1, UPT, UR10, 0x2, UPT ;  /* 0x000000020a00788c */ /* 0x000fc8000bf25270 */
[----:B------:R-:W-:Y:S01]  /*04f0*/  USEL UR21, URZ, 0x1, UP1 ;  /* 0x00000001ff157887 */ /* 0x000fe20008800000 */
[----:B-1----:R-:W-:-:S13]  /*0500*/  ISETP.NE.AND P0, PT, R2, RZ, PT ;  /* 0x000000ff0200720c */ /* 0x002fda0003f05270 */
[----:B------:R-:W-:Y:S05]  /*0510*/  @P0 BRA `(.L_x_9) ;  /* 0x0000000000380947 */ /* 0x000fea0003800000 */
[----:B------:R-:W1:Y:S01]  /*0520*/  S2UR UR4, SR_CgaCtaId ;  /* 0x00000000000479c3 */ /* 0x000e620000008800 */
[----:B------:R-:W-:Y:S01]  /*0530*/  UMOV UR5, 0x400 ;  /* 0x0000040000057882 */ /* 0x000fe20000000000 */
[----:B------:R-:W-:Y:S01]  /*0540*/  UMOV UR6, 0x1 ;  /* 0x0000000100067882 */ /* 0x000fe20000000000 */
[----:B------:R-:W-:Y:S01]  /*0550*/  ELECT P0, URZ, PT ;  /* 0x0000000000ff782f */ /* 0x000fe20003800000 */
[----:B------:R-:W-:-:S04]  /*0560*/  UIADD3 UR6, UPT, UPT, -UR6, 0x100000, URZ ;  /* 0x0010000006067890 */ /* 0x000fc8000fffe1ff */
[----:B------:R-:W-:Y:S02]  /*0570*/  USHF.L.U32 UR7, UR6, 0xb, URZ ;  /* 0x0000000b06077899 */ /* 0x000fe400080006ff */
[----:B------:R-:W-:Y:S02]  /*0580*/  USHF.L.U32 UR6, UR6, 0x1, URZ ;  /* 0x0000000106067899 */ /* 0x000fe400080006ff */
[----:B-1----:R-:W-:Y:S01]  /*0590*/  ULEA UR4, UR4, UR5, 0x18 ;  /* 0x0000000504047291 */ /* 0x002fe2000f8ec0ff */
[----:B------:R-:W1:Y:S11]  /*05a0*/  FENCE.VIEW.ASYNC.S ;  /* 0x00000000000073c6 */ /* 0x000e760000000000 */
[----:B-1----:R1:W3:Y:S01]  /*05b0*/  SYNCS.EXCH.64 URZ, [UR4], UR6 ;  /* 0x0000000604ff75b2 */ /* 0x0022e20008000100 */
[----:B------:R1:W4:Y:S01]  /*05c0*/  SYNCS.EXCH.64 URZ, [UR4+0x10], UR6 ;  /* 0x0000100604ff75b2 */ /* 0x0003220008000100 */
[----:B------:R1:W1:Y:S01]  /*05d0*/  SYNCS.EXCH.64 URZ, [UR4+0x8], UR6 ;  /* 0x0000080604ff75b2 */ /* 0x0002620008000100 */
[----:B------:R1:W1:Y:S01]  /*05e0*/  SYNCS.EXCH.64 URZ, [UR4+0x18], UR6 ;  /* 0x0000180604ff75b2 */ /* 0x0002620008000100 */
[----:B------:R-:W-:Y:S01]  /*05f0*/  NOP ;  /* 0x0000000000007918 */ /* 0x000fe20000000000 */
.L_x_9:
[----:B------:R-:W2:Y:S01]  /*0600*/  SHFL.IDX PT, R2, R65, RZ, 0x1f ;  /* 0x00001fff41027589 */ /* 0x000ea200000e0000 */
[----:B------:R-:W-:Y:S01]  /*0610*/  NOP ;  /* 0x0000000000007918 */ /* 0x000fe20000000000 */
[----:B--2---:R-:W-:-:S13]  /*0620*/  ISETP.NE.AND P0, PT, R2, 0x1, PT ;  /* 0x000000010200780c */ /* 0x004fda0003f05270 */
[----:B------:R-:W-:Y:S05]  /*0630*/  @P0 BRA `(.L_x_10) ;  /* 0x0000000000500947 */ /* 0x000fea0003800000 */
[----:B-1----:R-:W1:Y:S01]  /*0640*/  S2UR UR4, SR_CgaCtaId ;  /* 0x00000000000479c3 */ /* 0x002e620000008800 */
[----:B------:R-:W-:Y:S01]  /*0650*/  UMOV UR5, 0x400 ;  /* 0x0000040000057882 */ /* 0x000fe20000000000 */
[----:B------:R-:W-:Y:S01]  /*0660*/  UMOV UR8, 0x20 ;  /* 0x0000002000087882 */ /* 0x000fe20000000000 */
[----:B------:R-:W-:Y:S01]  /*0670*/  UMOV UR6, 0x80 ;  /* 0x0000008000067882 */ /* 0x000fe20000000000 */
[----:B------:R-:W-:-:S04]  /*0680*/  UIADD3 UR8, UPT, UPT, -UR8, 0x100000, URZ ;  /* 0x0010000008087890 */ /* 0x000fc8000fffe1ff */
[----:B------:R-:W-:Y:S02]  /*0690*/  USHF.L.U32 UR9, UR8, 0xb, URZ ;  /* 0x0000000b08097899 */ /* 0x000fe400080006ff */
[----:B------:R-:W-:Y:S02]  /*06a0*/  USHF.L.U32 UR8, UR8, 0x1, URZ ;  /* 0x0000000108087899 */ /* 0x000fe400080006ff */
[----:B------:R-:W-:-:S04]  /*06b0*/  UIADD3 UR6, UPT, UPT, -UR6, 0x100000, URZ ;  /* 0x0010000006067890 */ /* 0x000fc8000fffe1ff */
[----:B------:R-:W-:Y:S02]  /*06c0*/  USHF.L.U32 UR7, UR6, 0xb, URZ ;  /* 0x0000000b06077899 */ /* 0x000fe400080006ff */
[----:B------:R-:W-:Y:S01]  /*06d0*/  USHF.L.U32 UR6, UR6, 0x1, URZ ;  /* 0x0000000106067899 */ /* 0x000fe200080006ff */
[----:B------:R-:W-:Y:S01]  /*06e0*/  ELECT P0, URZ, PT ;  /* 0x0000000000ff782f */ /* 0x000fe20003800000 */
[----:B-1----:R-:W-:Y:S01]  /*06f0*/  ULEA UR4, UR4, UR5, 0x18 ;  /* 0x0000000504047291 */ /* 0x002fe2000f8ec0ff */
[----:B------:R-:W1:Y:S11]  /*0700*/  FENCE.VIEW.ASYNC.S ;  /* 0x00000000000073c6 */ /* 0x000e760000000000 */
[----:B-1----:R2:W1:Y:S01]  /*0710*/  SYNCS.EXCH.64 URZ, [UR4+0x20], UR8 ;  /* 0x0000200804ff75b2 */ /* 0x0024620008000100 */
[----:B------:R2:W1:Y:S01]  /*0720*/  SYNCS.EXCH.64 URZ, [UR4+0x38], UR6 ;  /* 0x0000380604ff75b2 */ /* 0x0004620008000100 */
[----:B------:R2:W1:Y:S01]  /*0730*/  SYNCS.EXCH.64 URZ, [UR4+0x28], UR8 ;  /* 0x0000280804ff75b2 */ /* 0x0004620008000100 */
[----:B------:R2:W1:Y:S01]  /*0740*/  SYNCS.EXCH.64 URZ, [UR4+0x40], UR6 ;  /* 0x0000400604ff75b2 */ /* 0x0004620008000100 */
[----:B------:R2:W1:Y:S01]  /*0750*/  SYNCS.EXCH.64 URZ, [UR4+0x30], UR8 ;  /* 0x0000300804ff75b2 */ /* 0x0004620008000100 */
[----:B------:R2:W1:Y:S02]  /*0760*/  SYNCS.EXCH.64 URZ, [UR4+0x48], UR6 ;  /* 0x0000480604ff75b2 */ /* 0x0004640008000100 */
[----:B--2---:R-:W-:Y:S01]  /*0770*/  NOP ;  /* 0x0000000000007918 */ /* 0x004fe20000000000 */
.L_x_10:
[----:B------:R-:W2:Y:S01]  /*0780*/  SHFL.IDX PT, R2, R65, RZ, 0x1f ;  /* 0x00001fff41027589 */ /* 0x000ea200000e0000 */
[----:B------:R-:W-:Y:S01]  /*0790*/  NOP ;  /* 0x0000000000007918 */ /* 0x000fe20000000000 */
[----:B--2---:R-:W-:-:S13]  /*07a0*/  ISETP.NE.AND P0, PT, R2, 0x3, PT ;  /* 0x000000030200780c */ /* 0x004fda0003f05270 */
[----:B------:R-:W-:Y:S05]  /*07b0*/  @P0 BRA `(.L_x_11) ;  /* 0x0000000000300947 */ /* 0x000fea0003800000 */
[----:B-1----:R-:W1:Y:S01]  /*07c0*/  S2UR UR6, SR_CgaCtaId ;  /* 0x00000000000679c3 */ /* 0x002e620000008800 */
[----:B------:R-:W-:Y:S01]  /*07d0*/  UMOV UR4, 0x400 ;  /* 0x0000040000047882 */ /* 0x000fe20000000000 */
[----:B------:R-:W-:Y:S01]  /*07e0*/  UMOV UR5, 0x20 ;  /* 0x0000002000057882 */ /* 0x000fe20000000000 */
[----:B------:R-:W-:Y:S01]  /*07f0*/  ELECT P0, URZ, PT ;  /* 0x0000000000ff782f */ /* 0x000fe20003800000 */
[----:B-1----:R-:W-:Y:S02]  /*0800*/  ULEA UR6, UR6, UR4, 0x18 ;  /* 0x0000000406067291 */ /* 0x002fe4000f8ec0ff */
[----:B------:R-:W-:-:S04]  /*0810*/  UIADD3 UR4, UPT, UPT, -UR5, 0x100000, URZ ;  /* 0x0010000005047890 */ /* 0x000fc8000fffe1ff */
[----:B------:R-:W-:Y:S02]  /*0820*/  USHF.L.U32 UR5, UR4, 0xb, URZ ;  /* 0x0000000b04057899 */ /* 0x000fe400080006ff */
[----:B------:R-:W-:Y:S01]  /*0830*/  USHF.L.U32 UR4, UR4, 0x1, URZ ;  /* 0x0000000104047899 */ /* 0x000fe200080006ff */
[----:B------:R-:W1:Y:S11]  /*0840*/  FENCE.VIEW.ASYNC.S ;  /* 0x00000000000073c6 */ /* 0x000e760000000000 */
[----:B-1----:R2:W1:Y:S01]  /*0850*/  SYNCS.EXCH.64 URZ, [UR6+0x50], UR4 ;  /* 0x0000500406ff75b2 */ /* 0x0024620008000100 */
[----:B------:R2:W1:Y:S02]  /*0860*/  SYNCS.EXCH.64 URZ, [UR6+0x58], UR4 ;  /* 0x0000580406ff75b2 */ /* 0x0004640008000100 */
[----:B--2---:R-:W-:Y:S01]  /*0870*/  NOP ;  /* 0x0000000000007918 */ /* 0x004fe20000000000 */
.L_x_11:
[----:B------:R-:W2:Y:S01]  /*0880*/  SHFL.IDX PT, R2, R65, RZ, 0x1f ;  /* 0x00001fff41027589 */ /* 0x000ea200000e0000 */
[----:B------:R-:W-:Y:S01]  /*0890*/  NOP ;  /* 0x0000000000007918 */ /* 0x000fe20000000000 */
[----:B--2---:R-:W-:-:S13]  /*08a0*/  ISETP.NE.AND P0, PT, R2, 0x4, PT ;  /* 0x000000040200780c */ /* 0x004fda0003f05270 */
[----:B------:R-:W-:Y:S05]  /*08b0*/  @P0 BRA `(.L_x_12) ;  /* 0x00000000004c0947 */ /* 0x000fea0003800000 */
[----:B-1----:R-:W1:Y:S01]  /*08c0*/  S2UR UR6, SR_CgaCtaId ;  /* 0x00000000000679c3 */ /* 0x002e620000008800 */
[----:B------:R-:W-:Y:S01]  /*08d0*/  UMOV UR4, 0x100 ;  /* 0x0000010000047882 */ /* 0x000fe20000000000 */
[----:B------:R-:W-:Y:S01]  /*08e0*/  UMOV UR5, 0x400 ;  /* 0x0000040000057882 */ /* 0x000fe20000000000 */
[----:B------:R-:W-:Y:S01]  /*08f0*/  USEL UR4, UR4, 0xe0, UP2 ;  /* 0x000000e004047887 */ /* 0x000fe20009000000 */
[----:B------:R-:W-:Y:S01]  /*0900*/  UMOV UR8, 0x1 ;  /* 0x0000000100087882 */ /* 0x000fe20000000000 */
[----:B------:R-:W-:Y:S01]  /*0910*/  ELECT P0, URZ, PT ;  /* 0x0000000000ff782f */ /* 0x000fe20003800000 */
[----:B------:R-:W-:-:S04]  /*0920*/  UIADD3 UR8, UPT, UPT, -UR8, 0x100000, URZ ;  /* 0x0010000008087890 */ /* 0x000fc8000fffe1ff */
[----:B------:R-:W-:Y:S02]  /*0930*/  USHF.L.U32 UR9, UR8, 0xb, URZ ;  /* 0x0000000b08097899 */ /* 0x000fe400080006ff */
[----:B------:R-:W-:Y:S02]  /*0940*/  USHF.L.U32 UR8, UR8, 0x1, URZ ;  /* 0x0000000108087899 */ /* 0x000fe400080006ff */
[----:B-1----:R-:W-:Y:S02]  /*0950*/  ULEA UR6, UR6, UR5, 0x18 ;  /* 0x0000000506067291 */ /* 0x002fe4000f8ec0ff */
[----:B------:R-:W-:-:S04]  /*0960*/  UIADD3 UR4, UPT, UPT, -UR4, 0x100000, URZ ;  /* 0x0010000004047890 */ /* 0x000fc8000fffe1ff */
[----:B------:R-:W-:Y:S02]  /*0970*/  USHF.L.U32 UR5, UR4, 0xb, URZ ;  /* 0x0000000b04057899 */ /* 0x000fe400080006ff */
[----:B------:R-:W-:Y:S01]  /*0980*/  USHF.L.U32 UR4, UR4, 0x1, URZ ;  /* 0x0000000104047899 */ /* 0x000fe200080006ff */
[----:B------:R-:W1:Y:S03]  /*0990*/  FENCE.VIEW.ASYNC.S ;  /* 0x00000000000073c6 */ /* 0x000e660000000000 */
[----:B-1----:R2:W1:Y:S08]  /*09a0*/  SYNCS.EXCH.64 URZ, [UR6+0x60], UR8 ;  /* 0x0000600806ff75b2 */ /* 0x0024700008000100 */
[----:B------:R2:W1:Y:S01]  /*09b0*/  SYNCS.EXCH.64 URZ, [UR6+0x70], UR4 ;  /* 0x0000700406ff75b2 */ /* 0x0004620008000100 */
[----:B------:R2:W1:Y:S01]  /*09c0*/  SYNCS.EXCH.64 URZ, [UR6+0x68], UR8 ;  /* 0x0000680806ff75b2 */ /* 0x0004620008000100 */
[----:B------:R2:W1:Y:S02]  /*09d0*/  SYNCS.EXCH.64 URZ, [UR6+0x78], UR4 ;  /* 0x0000780406ff75b2 */ /* 0x0004640008000100 */
[----:B--2---:R-:W-:Y:S01]  /*09e0*/  NOP ;  /* 0x0000000000007918 */ /* 0x004fe20000000000 */
.L_x_12:
        /* <DEDUP_REMOVED lines=22> */
[----:B------:R2:W1:Y:S01]  /*0b50*/  SYNCS.EXCH.64 URZ, [UR4+0xb0], UR6 ;  /* 0x0000b00604ff75b2 */ /* 0x0004620008000100 */
[----:B------:R2:W1:Y:S01]  /*0b60*/  SYNCS.EXCH.64 URZ, [UR4+0x98], UR8 ;  /* 0x0000980804ff75b2 */ /* 0x0004620008000100 */
[----:B------:R2:W1:Y:S02]  /*0b70*/  SYNCS.EXCH.64 URZ, [UR4+0xb8], UR6 ;  /* 0x0000b80604ff75b2 */ /* 0x0004640008000100 */
[----:B--2---:R-:W-:Y:S01]  /*0b80*/  NOP ;  /* 0x0000000000007918 */ /* 0x004fe20000000000 */
.L_x_13:
        /* <DEDUP_REMOVED lines=13> */
[----:B-1----:R2:W1:Y:S01]  /*0c60*/  SYNCS.EXCH.64 URZ, [UR4+0xc0], UR6 ;  /* 0x0000c00604ff75b2 */ /* 0x0024620008000100 */
[----:B------:R2:W1:Y:S01]  /*0c70*/  SYNCS.EXCH.64 URZ, [UR4+0xd0], UR6 ;  /* 0x0000d00604ff75b2 */ /* 0x0004620008000100 */
[----:B------:R2:W1:Y:S01]  /*0c80*/  SYNCS.EXCH.64 URZ, [UR4+0xc8], UR6 ;  /* 0x0000c80604ff75b2 */ /* 0x0004620008000100 */
[----:B------:R2:W1:Y:S02]  /*0c90*/  SYNCS.EXCH.64 URZ, [UR4+0xd8], UR6 ;  /* 0x0000d80604ff75b2 */ /* 0x0004640008000100 */
[----:B--2---:R-:W-:Y:S01]  /*0ca0*/  NOP ;  /* 0x0000000000007918 */ /* 0x004fe20000000000 */
.L_x_14:
[----:B------:R-:W2:Y:S01]  /*0cb0*/  S2UR UR5, SR_CTAID.X ;  /* 0x00000000000579c3 */ /* 0x000ea20000002500 */
[----:B------:R-:W-:-:S05]  /*0cc0*/  CS2R.32 R60, SR_CgaSize ;  /* 0x00000000003c7805 */ /* 0x000fca0000008a00 */
[----:B------:R-:W-:-:S05]  /*0cd0*/  IMAD R60, R60, -0xa0, RZ ;  /* 0xffffff603c3c7824 */ /* 0x000fca00078e02ff */
[----:B-1----:R-:W-:-:S14]  /*0ce0*/  R2UR UR7, R60 ;  /* 0x000000003c0772ca */ /* 0x002fdc00000e0000 */
[----:B------:R-:W1:Y:S01]  /*0cf0*/  LDCU UR7, c[0x0][UR7+0x2b0] ;  /* 0x00005600070777ac */ /* 0x000e620008000800 */
[----:B------:R-:W-:Y:S01]  /*0d00*/  NOP ;  /* 0x0000000000007918 */ /* 0x000fe20000000000 */
[----:B------:R-:W-:-:S05]  /*0d10*/  CS2R.32 R60, SR_CgaSize ;  /* 0x00000000003c7805 */ /* 0x000fca0000008a00 */
[----:B------:R-:W-:-:S05]  /*0d20*/  IMAD R60, R60, -0xa0, RZ ;  /* 0xffffff603c3c7824 */ /* 0x000fca00078e02ff */
[----:B------:R-:W-:-:S14]  /*0d30*/  R2UR UR6, R60 ;  /* 0x000000003c0672ca */ /* 0x000fdc00000e0000 */
[----:B------:R-:W3:Y:S01]  /*0d40*/  LDCU UR6, c[0x0][UR6+0x2b4] ;  /* 0x00005680060677ac */ /* 0x000ee20008000800 */
[----:B------:R-:W4:Y:S08]  /*0d50*/  S2UR UR4, SR_CTAID.Y ;  /* 0x00000000000479c3 */ /* 0x000f300000002600 */
[----:B------:R-:W3:Y:S01]  /*0d60*/  LDC R9, c[0x0][0xb24] ;  /* 0x0002c900ff097b82 */ /* 0x000ee20000000800 */
[----:B--2---:R-:W-:-:S02]  /*0d70*/  I2FP.F32.U32 R4, UR5 ;  /* 0x0000000500047c45 */ /* 0x004fc40008201000 */
[----:B------:R-:W-:-:S05]  /*0d80*/  CS2R.32 R5, SR_CgaSize ;  /* 0x0000000000057805 */ /* 0x000fca0000008a00 */
[----:B------:R-:W-:-:S06]  /*0d90*/  IMAD R5, R5, -0xa0, RZ ;  /* 0xffffff6005057824 */ /* 0x000fcc00078e02ff */
[----:B------:R-:W2:Y:S01]  /*0da0*/  LDC R5, c[0x0][R5+0x2a0] ;  /* 0x0000a80005057b82 */ /* 0x000ea20000000800 */
[----:B------:R-:W-:Y:S01]  /*0db0*/  MOV R21, UR5 ;  /* 0x0000000500157c02 */ /* 0x000fe20008000f00 */
[----:B-1----:R-:W-:Y:S01]  /*0dc0*/  FMUL R4, R4, UR7 ;  /* 0x0000000704047c20 */ /* 0x002fe20008400000 */
[----:B----4-:R-:W-:Y:S02]  /*0dd0*/  I2FP.F32.U32 R2, UR4 ;  /* 0x0000000400027c45 */ /* 0x010fe40008201000 */
[----:B------:R-:W-:-:S05]  /*0de0*/  CS2R.32 R3, SR_CgaSize ;  /* 0x0000000000037805 */ /* 0x000fca0000008a00 */
[----:B------:R-:W-:-:S06]  /*0df0*/  IMAD R3, R3, -0xa0, RZ ;  /* 0xffffff6003037824 */ /* 0x000fcc00078e02ff */
[----:B------:R-:W1:Y:S01]  /*0e00*/  LDC R3, c[0x0][R3+0x2a4] ;  /* 0x0000a90003037b82 */ /* 0x000e620000000800 */
[----:B------:R-:W4:Y:S01]  /*0e10*/  F2I.U32.TRUNC.NTZ R60, R4 ;  /* 0x00000004003c7305 */ /* 0x000f22000020f000 */
[----:B------:R-:W-:Y:S01]  /*0e20*/  MOV R20, UR4 ;  /* 0x0000000400147c02 */ /* 0x000fe20008000f00 */
[----:B---3--:R-:W-:-:S05]  /*0e30*/  FMUL R2, R2, UR6 ;  /* 0x0000000602027c20 */ /* 0x008fca0008400000 */
[----:B------:R-:W-:Y:S01]  /*0e40*/  BAR.SYNC.DEFER_BLOCKING 0x0 ;  /* 0x0000000000007b1d */ /* 0x000fe20000010000 */
[----:B------:R-:W-:-:S05]  /*0e50*/  ISETP.GE.AND P0, PT, R9, 0x1, PT ;  /* 0x000000010900780c */ /* 0x000fca0003f06270 */
[----:B------:R-:W3:Y:S02]  /*0e60*/  F2I.U32.TRUNC.NTZ R58, R2 ;  /* 0x00000002003a7305 */ /* 0x000ee4000020f000 */
[----:B------:R-:W1:Y:S01]  /*0e70*/  S2UR UR60, SR_CTAID.Z ;  /* 0x00000000003c79c3 */ /* 0x000e620000002700 */
[----:B----4-:R-:W-:-:S05]  /*0e80*/  IADD3 R60, PT, PT, -R60, RZ, RZ ;  /* 0x000000ff3c3c7210 */ /* 0x010fca0007ffe1ff */
[----:B--2---:R-:W-:Y:S01]  /*0e90*/  IMAD R60, R5, R60, UR5 ;  /* 0x00000005053c7e24 */ /* 0x004fe2000f8e023c */
[----:B---3--:R-:W-:-:S05]  /*0ea0*/  IADD3 R58, PT, PT, -R58, RZ, RZ ;  /* 0x000000ff3a3a7210 */ /* 0x008fca0007ffe1ff */
[----:B-1----:R-:W-:Y:S01]  /*0eb0*/  IMAD R58, R3, R58, UR4 ;  /* 0x00000004033a7e24 */ /* 0x002fe2000f8e023a */
[----:B------:R-:W-:Y:S06]  /*0ec0*/  @!P0 BRA `(.L_x_15) ;  /* 0x0000000000b88947 */ /* 0x000fec0003800000 */
[----:B------:R-:W1:Y:S01]  /*0ed0*/  LDC.64 R4, c[0x0][0xb18] ;  /* 0x0002c600ff047b82 */ /* 0x000e620000000a00 */
[----:B------:R-:W-:-:S07]  /*0ee0*/  ISETP.NE.AND P0, PT, R9, 0x1, PT ;  /* 0x000000010900780c */ /* 0x000fce0003f05270 */
[----:B------:R-:W2:Y:S08]  /*0ef0*/  LDC R10, c[0x0][0xb0c] ;  /* 0x0002c300ff0a7b82 */ /* 0x000eb00000000800 */
[----:B------:R-:W3:Y:S08]  /*0f00*/  LDC R11, c[0x0][0x370] ;  /* 0x0000dc00ff0b7b82 */ /* 0x000ef00000000800 */
[----:B------:R-:W4:Y:S01]  /*0f10*/  LDC R12, c[0x0][0x374] ;  /* 0x0000dd00ff0c7b82 */ /* 0x000f220000000800 */
[----:B-1----:R-:W-:-:S07]  /*0f20*/  ISETP.NE.AND P1, PT, R4, 0x1, PT ;  /* 0x000000010400780c */ /* 0x002fce0003f25270 */
[----:B------:R-:W3:Y:S01]  /*0f30*/  LDC.64 R6, c[0x0][0xb10] ;  /* 0x0002c400ff067b82 */ /* 0x000ee20000000a00 */
[----:B--2---:R-:W-:-:S07]  /*0f40*/  ISETP.NE.AND P2, PT, R10, 0x1, PT ;  /* 0x000000010a00780c */ /* 0x004fce0003f45270 */
[----:B------:R-:W1:Y:S08]  /*0f50*/  LDC R8, c[0x0][0xb20] ;  /* 0x0002c800ff087b82 */ /* 0x000e700000000800 */
[----:B------:R-:W2:Y:S01]  /*0f60*/  LDC.64 R2, c[0x0][0xb28] ;  /* 0x0002ca00ff027b82 */ /* 0x000ea20000000a00 */
[----:B----4-:R-:W-:-:S04]  /*0f70*/  IMAD.HI.U32 R13, R12, R5, RZ ;  /* 0x000000050c0d7227 */ /* 0x010fc800078e00ff */
[----:B------:R-:W-:-:S04]  /*0f80*/  IMAD.HI.U32 R5, R20, R5, RZ ;  /* 0x0000000514057227 */ /* 0x000fc800078e00ff */
[----:B---3--:R-:W-:-:S04]  /*0f90*/  IMAD.HI.U32 R14, R11, R6, RZ ;  /* 0x000000060b0e7227 */ /* 0x008fc800078e00ff */
[C---:B------:R-:W-:Y:S01]  /*0fa0*/  IMAD.HI.U32 R16, R21.reuse, R6, RZ ;  /* 0x0000000615107227 */ /* 0x040fe200078e00ff */
[-C--:B------:R-:W-:Y:S02]  /*0fb0*/  @P2 SHF.R.U32.HI R11, RZ, R7.reuse, R14 ;  /* 0x00000007ff0b2219 */ /* 0x080fe4000001160e */
[-C--:B-1----:R-:W-:Y:S02]  /*0fc0*/  @P1 SHF.R.U32.HI R12, RZ, R8.reuse, R13 ;  /* 0x00000008ff0c1219 */ /* 0x082fe4000001160d */
[----:B------:R-:W-:Y:S02]  /*0fd0*/  SHF.R.U32.HI R5, RZ, R8, R5 ;  /* 0x00000008ff057219 */ /* 0x000fe40000011605 */
[----:B------:R-:W-:Y:S02]  /*0fe0*/  SHF.R.U32.HI R16, RZ, R7, R16 ;  /* 0x00000007ff107219 */ /* 0x000fe40000011610 */
[----:B------:R-:W-:Y:S01]  /*0ff0*/  SEL R5, R20, R5, !P1 ;  /* 0x0000000514057207 */ /* 0x000fe20004800000 */
[----:B--2---:R-:W-:Y:S01]  /*1000*/  IMAD.HI.U32 R14, R12, R2, RZ ;  /* 0x000000020c0e7227 */ /* 0x004fe200078e00ff */
[----:B------:R-:W-:-:S02]  /*1010*/  SEL R7, R21, R16, !P2 ;  /* 0x0000001015077207 */ /* 0x000fc40005000000 */
[----:B------:R-:W-:Y:S01]  /*1020*/  IADD3 R13, PT, PT, -R5, RZ, RZ ;  /* 0x000000ff050d7210 */ /* 0x000fe20007ffe1ff */
[----:B------:R-:W-:Y:S01]  /*1030*/  IMAD.HI.U32 R6, R11, R2, RZ ;  /* 0x000000020b067227 */ /* 0x000fe200078e00ff */
[----:B------:R-:W-:-:S03]  /*1040*/  @P0 SHF.R.U32.HI R12, RZ, R3, R14 ;  /* 0x00000003ff0c0219 */ /* 0x000fc6000001160e */
[----:B------:R-:W-:Y:S01]  /*1050*/  IMAD R13, R4, R13, R20 ;  /* 0x0000000d040d7224 */ /* 0x000fe200078e0214 */
[----:B------:R-:W-:Y:S01]  /*1060*/  @P0 SHF.R.U32.HI R11, RZ, R3, R6 ;  /* 0x00000003ff0b0219 */ /* 0x000fe20000011606 */
[----:B------:R-:W-:-:S04]  /*1070*/  IMAD R12, R12, R9, RZ ;  /* 0x000000090c0c7224 */ /* 0x000fc800078e02ff */
[----:B------:R-:W-:Y:S01]  /*1080*/  IMAD R6, R11, R9, RZ ;  /* 0x000000090b067224 */ /* 0x000fe200078e02ff */
[----:B------:R-:W-:-:S04]  /*1090*/  ISETP.GE.AND P1, PT, R5, R12, PT ;  /* 0x0000000c0500720c */ /* 0x000fc80003f26270 */
[----:B------:R-:W-:Y:S01]  /*10a0*/  ISETP.GE.OR P1, PT, R7, R6, P1 ;  /* 0x000000060700720c */ /* 0x000fe20000f26670 */
[----:B------:R-:W-:-:S05]  /*10b0*/  IMAD.HI.U32 R6, R5, R2, RZ ;  /* 0x0000000205067227 */ /* 0x000fca00078e00ff */
[----:B------:R-:W-:-:S04]  /*10c0*/  SHF.R.U32.HI R6, RZ, R3, R6 ;  /* 0x00000003ff067219 */ /* 0x000fc80000011606 */
[----:B------:R-:W-:-:S03]  /*10d0*/  SEL R6, R5, R6, !P0 ;  /* 0x0000000605067207 */ /* 0x000fc60004000000 */
[----:B------:R-:W-:Y:S01]  /*10e0*/  @!P1 IMAD.HI.U32 R8, R7, R2, RZ ;  /* 0x0000000207089227 */ /* 0x000fe200078e00ff */
[----:B------:R-:W-:-:S04]  /*10f0*/  IADD3 R2, PT, PT, -R6, RZ, RZ ;  /* 0x000000ff06027210 */ /* 0x000fc80007ffe1ff */
[----:B------:R-:W-:Y:S01]  /*1100*/  @!P1 SHF.R.U32.HI R8, RZ, R3, R8 ;  /* 0x00000003ff089219 */ /* 0x000fe20000011608 */
[----:B------:R-:W-:-:S03]  /*1110*/  IMAD R2, R9, R2, R5 ;  /* 0x0000000209027224 */ /* 0x000fc600078e0205 */
[----:B------:R-:W-:-:S05]  /*1120*/  @!P1 SEL R3, R7, R8, !P0 ;  /* 0x0000000807039207 */ /* 0x000fca0004000000 */
[--C-:B------:R-:W-:Y:S02]  /*1130*/  @!P1 IMAD.IADD R6, R6, 0x1, -R3.reuse ;  /* 0x0000000106069824 */ /* 0x100fe400078e0a03 */
[----:B------:R-:W-:Y:S01]  /*1140*/  @!P1 IMAD R3, R2, R11, R3 ;  /* 0x0000000b02039224 */ /* 0x000fe200078e0203 */
[----:B------:R-:W-:Y:S01]  /*1150*/  IADD3 R2, PT, PT, -R7, RZ, RZ ;  /* 0x000000ff07027210 */ /* 0x000fe20007ffe1ff */
[----:B------:R-:W-:Y:S02]  /*1160*/  @!P1 IMAD R5, R6, R9, R7 ;  /* 0x0000000906059224 */ /* 0x000fe400078e0207 */
[----:B------:R-:W-:Y:S02]  /*1170*/  @!P1 IMAD.MOV.U32 R7, RZ, RZ, R3 ;  /* 0x000000ffff079224 */ /* 0x000fe400078e0003 */
[----:B------:R-:W-:Y:S02]  /*1180*/  IMAD R2, R10, R2, R21 ;  /* 0x000000020a027224 */ /* 0x000fe400078e0215 */
[----:B------:R-:W-:-:S02]  /*1190*/  IMAD R20, R5, R4, R13 ;  /* 0x0000000405147224 */ /* 0x000fc400078e020d */
[----:B------:R-:W-:Y:S02]  /*11a0*/  IMAD R21, R7, R10, R2 ;  /* 0x0000000a07157224 */ /* 0x000fe400078e0202 */
.L_x_15:
[----:B------:R-:W1:Y:S01]  /*11b0*/  LDCU UR4, c[0x0][0xb30] ;  /* 0x00016600ff0477ac */ /* 0x000e620008000800 */
[----:B------:R-:W2:Y:S08]  /*11c0*/  S2UR UR37, SR_CgaCtaId ;  /* 0x00000000002579c3 */ /* 0x000eb00000008800 */
[----:B------:R-:W3:Y:S01]  /*11d0*/  LDC R26, c[0x0][0xb24] ;  /* 0x0002c900ff1a7b82 */ /* 0x000ee20000000800 */
[----:B-1----:R-:W-:-:S09]  /*11e0*/  UISETP.NE.AND UP1, UPT, UR4, 0x1, UPT ;  /* 0x000000010400788c */ /* 0x002fd2000bf25270 */
[----:B--2---:R-:W-:Y:S05]  /*11f0*/  BRA.U UP1, `(.L_x_16) ;  /* 0x0000000101407547 */ /* 0x004fea000b800000 */
[----:B------:R-:W1:Y:S08]  /*1200*/  LDC.64 R4, c[0x0][0xb10] ;  /* 0x0002c400ff047b82 */ /* 0x000e700000000a00 */
[----:B------:R-:W2:Y:S08]  /*1210*/  LDC.64 R2, c[0x0][0xb18] ;  /* 0x0002c600ff027b82 */ /* 0x000eb00000000a00 */
[----:B------:R-:W4:Y:S08]  /*1220*/  LDC R6, c[0x0][0xb20] ;  /* 0x0002c800ff067b82 */ /* 0x000f300000000800 */
[----:B------:R-:W3:Y:S01]  /*1230*/  LDC R8, c[0x0][0xb0c] ;  /* 0x0002c300ff087b82 */ /* 0x000ee20000000800 */
[----:B-1----:R-:W-:-:S05]  /*1240*/  IMAD.HI.U32 R4, R21, R4, RZ ;  /* 0x0000000415047227 */ /* 0x002fca00078e00ff */
[----:B------:R-:W-:Y:S01]  /*1250*/  SHF.R.U32.HI R4, RZ, R5, R4 ;  /* 0x00000005ff047219 */ /* 0x000fe20000011604 */
[----:B--2---:R-:W-:Y:S01]  /*1260*/  IMAD.HI.U32 R3, R20, R3, RZ ;  /* 0x0000000314037227 */ /* 0x004fe200078e00ff */
[----:B------:R-:W-:-:S04]  /*1270*/  ISETP.NE.AND P0, PT, R2, 0x1, PT ;  /* 0x000000010200780c */ /* 0x000fc80003f05270 */
[----:B----4-:R-:W-:-:S04]  /*1280*/  SHF.R.U32.HI R3, RZ, R6, R3 ;  /* 0x00000006ff037219 */ /* 0x010fc80000011603 */
[----:B------:R-:W-:Y:S02]  /*1290*/  SEL R3, R20, R3, !P0 ;  /* 0x0000000314037207 */ /* 0x000fe40004000000 */
[----:B---3--:R-:W-:-:S04]  /*12a0*/  ISETP.NE.AND P1, PT, R8, 0x1, PT ;  /* 0x000000010800780c */ /* 0x008fc80003f25270 */
[----:B------:R-:W-:-:S05]  /*12b0*/  SEL R4, R21, R4, !P1 ;  /* 0x0000000415047207 */ /* 0x000fca0004800000 */
[----:B------:R-:W-:Y:S02]  /*12c0*/  IMAD.IADD R5, R3, 0x1, -R4 ;  /* 0x0000000103057824 */ /* 0x000fe400078e0a04 */
[----:B------:R-:W-:Y:S02]  /*12d0*/  IMAD.IADD R3, R4, 0x1, -R3 ;  /* 0x0000000104037824 */ /* 0x000fe400078e0a03 */
[----:B------:R-:W-:Y:S02]  /*12e0*/  IMAD R21, R5, R8, R21 ;  /* 0x0000000805157224 */ /* 0x000fe400078e0215 */
[----:B------:R-:W-:-:S07]  /*12f0*/  IMAD R20, R3, R2, R20 ;  /* 0x0000000203147224 */ /* 0x000fce00078e0214 */
.L_x_16:
[----:B------:R-:W-:Y:S01]  /*1300*/  BAR.SYNC.DEFER_BLOCKING 0x0 ;  /* 0x0000000000007b1d */ /* 0x000fe20000010000 */
[----:B------:R-:W-:Y:S01]  /*1310*/  UISETP.NE.AND UP1, UPT, UR10, 0x2, UPT ;  /* 0x000000020a00788c */ /* 0x000fe2000bf25270 */
[----:B------:R-:W-:Y:S02]  /*1320*/  ISETP.NE.OR P5, PT, R0, 0x2, !P5 ;  /* 0x000000020000780c */ /* 0x000fe40006fa5670 */
[----:B------:R-:W-:-:S06]  /*1330*/  LOP3.LUT R2, R72, 0x1f, RZ, 0xc0, !PT ;  /* 0x0000001f48027812 */ /* 0x000fcc00078ec0ff */
[----:B------:R-:W-:Y:S05]  /*1340*/  BRA.U UP1, `(.L_x_17) ;  /* 0x0000001501187547 */ /* 0x000fea000b800000 */
[----:B------:R-:W1:Y:S01]  /*1350*/  LDCU UR6, c[0x0][0x38c] ;  /* 0x00007180ff0677ac */ /* 0x000e620008000800 */
[----:B------:R-:W2:Y:S01]  /*1360*/  LDC R9, c[0x0][0x370] ;  /* 0x0000dc00ff097b82 */ /* 0x000ea20000000800 */
[----:B------:R-:W-:Y:S01]  /*1370*/  PLOP3.LUT P1, PT, PT, PT, UP2, 0x80, 0x8 ;  /* 0x000000000008781c */ /* 0x000fe20003f2f028 */
[----:B------:R-:W-:Y:S01]  /*1380*/  HFMA2 R12, -RZ, RZ, 0, 0 ;  /* 0x00000000ff0c7431 */ /* 0x000fe200000001ff */
[----:B------:R-:W-:Y:S01]  /*1390*/  ISETP.EQ.OR P4, PT, R2, RZ, P5 ;  /* 0x000000ff0200720c */ /* 0x000fe20002f82670 */
[----:B------:R-:W-:Y:S01]  /*13a0*/  IMAD.MOV.U32 R15, RZ, RZ, 0x1 ;  /* 0x00000001ff0f7424 */ /* 0x000fe200078e00ff */
[----:B------:R-:W-:Y:S01]  /*13b0*/  PLOP3.LUT P1, PT, P1, PT, PT, 0x8, 0x80 ;  /* 0x000000000080781c */ /* 0x000fe20000f2e170 */
[----:B------:R-:W-:Y:S01]  /*13c0*/  IMAD.MOV.U32 R14, RZ, RZ, RZ ;  /* 0x000000ffff0e7224 */ /* 0x000fe200078e00ff */
[----:B------:R-:W-:Y:S01]  /*13d0*/  MOV R8, 0x1 ;  /* 0x0000000100087802 */ /* 0x000fe20000000f00 */
[----:B------:R-:W4:Y:S01]  /*13e0*/  LDC R0, c[0x0][0x374] ;  /* 0x0000dd00ff007b82 */ /* 0x000f220000000800 */
[----:B------:R-:W-:Y:S01]  /*13f0*/  IMAD.MOV.U32 R10, RZ, RZ, RZ ;  /* 0x000000ffff0a7224 */ /* 0x000fe200078e00ff */
[----:B------:R-:W2:Y:S01]  /*1400*/  LDCU.64 UR38, c[0x0][0x348] ;  /* 0x00006900ff2677ac */ /* 0x000ea20008000a00 */
[----:B------:R-:W-:Y:S01]  /*1410*/  UMOV UR22, URZ ;  /* 0x000000ff00167c82 */ /* 0x000fe20008000000 */
[----:B-1----:R-:W-:-:S02]  /*1420*/  UIADD3 UR5, UPT, UPT, UR6, 0xff, URZ ;  /* 0x000000ff06057890 */ /* 0x002fc4000fffe0ff */
[----:B------:R-:W-:Y:S02]  /*1430*/  UIADD3 UR47, UPT, UPT, UR6, 0x1fe, URZ ;  /* 0x000001fe062f7890 */ /* 0x000fe4000fffe0ff */
[----:B------:R-:W-:-:S04]  /*1440*/  USHF.R.S32.HI UR4, URZ, 0x1f, UR5 ;  /* 0x0000001fff047899 */ /* 0x000fc80008011405 */
[----:B------:R-:W-:-:S04]  /*1450*/  ULEA.HI UR4, UR4, UR5, URZ, 0x8 ;  /* 0x0000000504047291 */ /* 0x000fc8000f8f40ff */
[----:B------:R-:W-:Y:S02]  /*1460*/  USHF.R.S32.HI UR45, URZ, 0x8, UR4 ;  /* 0x00000008ff2d7899 */ /* 0x000fe40008011404 */
[----:B------:R-:W-:Y:S02]  /*1470*/  UIADD3 UR4, UPT, UPT, UR6, -0x1, URZ ;  /* 0xffffffff06047890 */ /* 0x000fe4000fffe0ff */
[----:B------:R-:W-:Y:S02]  /*1480*/  UISETP.LT.U32.AND UP0, UPT, UR45, 0x2, UPT ;  /* 0x000000022d00788c */ /* 0x000fe4000bf01070 */
[----:B------:R-:W-:Y:S02]  /*1490*/  UISETP.GE.U32.AND UP1, UPT, UR4, -0x1ff, UPT ;  /* 0xfffffe010400788c */ /* 0x000fe4000bf26070 */
[----:B------:R-:W-:-:S04]  /*14a0*/  USEL UR29, UR45, 0x2, UP0 ;  /* 0x000000022d1d7887 */ /* 0x000fc80008000000 */
[----:B------:R-:W-:Y:S02]  /*14b0*/  UIADD3 UR23, UPT, UPT, UR29, -0x1, URZ ;  /* 0xffffffff1d177890 */ /* 0x000fe4000fffe0ff */
[----:B------:R-:W-:-:S03]  /*14c0*/  UIADD3 UR46, UPT, UPT, UR45, -UR29, URZ ;  /* 0x8000001d2d2e7290 */ /* 0x000fc6000fffe0ff */
[----:B------:R-:W-:-:S04]  /*14d0*/  @UP1 UIADD3 UR23, UPT, UPT, UR29, URZ, URZ ;  /* 0x000000ff1d171290 */ /* 0x000fc8000fffe0ff */
[----:B--2---:R-:W-:-:S12]  /*14e0*/  UIADD3 UR23, UPT, UPT, UR23, 0x1, URZ ;  /* 0x0000000117177890 */ /* 0x004fd8000fffe0ff */
.L_x_35:
[----:B------:R-:W-:Y:S01]  /*14f0*/  UISETP.NE.AND UP0, UPT, UR37, URZ, UPT ;  /* 0x000000ff2500728c */ /* 0x000fe2000bf05270 */
[----:B------:R-:W1:Y:S08]  /*1500*/  S2UR UR37, SR_CgaCtaId ;  /* 0x00000000002579c3 */ /* 0x000e700000008800 */
[----:B------:R-:W-:Y:S05]  /*1510*/  BRA.U UP0, `(.L_x_18) ;  /* 0x0000000100347547 */ /* 0x000fea000b800000 */
[----:B------:R-:W2:Y:S01]  /*1520*/  S2R R2, SR_CgaCtaId ;  /* 0x0000000000027919 */ /* 0x000ea20000008800 */
[----:B------:R-:W-:-:S04]  /*1530*/  MOV R3, 0x400 ;  /* 0x0000040000037802 */ /* 0x000fc80000000f00 */
[----:B--2---:R-:W-:Y:S02]  /*1540*/  LEA R3, R2, R3, 0x18 ;  /* 0x0000000302037211 */ /* 0x004fe400078ec0ff */
[----:B------:R-:W-:-:S03]  /*1550*/  SHF.L.U32 R2, R8, 0x1f, RZ ;  /* 0x0000001f08027819 */ /* 0x000fc600000006ff */
[----:B------:R-:W-:-:S04]  /*1560*/  IMAD R3, R10, 0x8, R3 ;  /* 0x000000080a037824 */ /* 0x000fc800078e0203 */
[----:B------:R-:W2:Y:S02]  /*1570*/  SYNCS.PHASECHK.TRANS64.TRYWAIT P0, [R3+URZ+0xd0], R2 ;  /* 0x0000d002030075a7 */ /* 0x000ea400080011ff */
[----:B--2---:R-:W-:Y:S05]  /*1580*/  @!P0 BRA `(.L_x_19) ;  /* 0x0000006400708947 */ /* 0x004fea0003800000 */
.L_x_120:
[----:B------:R-:W-:Y:S01]  /*1590*/  VIADD R10, R10, 0x1 ;  /* 0x000000010a0a7836 */ /* 0x000fe20000000000 */
[----:B------:R2:W-:Y:S04]  /*15a0*/  SYNCS.ARRIVE.TRANS64.A1T0 RZ, [R3+URZ+0xc0], RZ ;  /* 0x0000c0ff03ff79a7 */ /* 0x0005e800081000ff */
[----:B------:R-:W-:-:S04]  /*15b0*/  ISETP.NE.AND P0, PT, R10, 0x2, PT ;  /* 0x000000020a00780c */ /* 0x000fc80003f05270 */
[----:B------:R-:W-:Y:S02]  /*15c0*/  SEL R10, R10, RZ, P0 ;  /* 0x000000ff0a0a7207 */ /* 0x000fe40000000000 */
[----:B--2---:R-:W-:-:S04]  /*15d0*/  SEL R3, RZ, 0x1, P0 ;  /* 0x00000001ff037807 */ /* 0x004fc80000000000 */
[----:B------:R-:W-:-:S07]  /*15e0*/  LOP3.LUT R8, R8, R3, RZ, 0x3c, !PT ;  /* 0x0000000308087212 */ /* 0x000fce00078e3cff */
.L_x_18:
[----:B------:R-:W-:Y:S01]  /*15f0*/  UMOV UR4, 0x400 ;  /* 0x0000040000047882 */ /* 0x000fe20000000000 */
[----:B------:R-:W-:Y:S01]  /*1600*/  SHF.L.U32 R2, R15, 0x1f, RZ ;  /* 0x0000001f0f027819 */ /* 0x000fe200000006ff */
[----:B-1----:R-:W-:Y:S01]  /*1610*/  ULEA UR4, UR37, UR4, 0x18 ;  /* 0x0000000425047291 */ /* 0x002fe2000f8ec0ff */
[----:B------:R-:W-:Y:S01]  /*1620*/  R2UR UR59, R21 ;  /* 0x00000000153b72ca */ /* 0x000fe200000e0000 */
[----:B------:R-:W-:Y:S01]  /*1630*/  UISETP.GE.U32.AND UP0, UPT, UR47, 0x1ff, UPT ;  /* 0x000001ff2f00788c */ /* 0x000fe2000bf06070 */
[----:B------:R-:W-:Y:S01]  /*1640*/  R2UR UR27, R20 ;  /* 0x00000000141b72ca */ /* 0x000fe200000e0000 */
[----:B------:R-:W-:Y:S01]  /*1650*/  ULEA UR5, UR22, UR4, 0x3 ;  /* 0x0000000416057291 */ /* 0x000fe2000f8e18ff */
[----:B------:R-:W-:-:S08]  /*1660*/  UMOV UR13, URZ ;  /* 0x000000ff000d7c82 */ /* 0x000fd00008000000 */
[----:B------:R1:W2:Y:S01]  /*1670*/  SYNCS.PHASECHK.TRANS64.TRYWAIT P0, [UR5+0x10], R2 ;  /* 0x00001002ff0075a7 */ /* 0x0002a20008001105 */
[----:B------:R-:W-:Y:S02]  /*1680*/  USHF.L.U32 UR59, UR59, 0x6, URZ ;  /* 0x000000063b3b7899 */ /* 0x000fe400080006ff */
[----:B------:R-:W-:Y:S01]  /*1690*/  UIMAD UR27, UR27, 0x60, URZ ;  /* 0x000000601b1b78a4 */ /* 0x000fe2000f8e02ff */
[----:B------:R-:W-:Y:S11]  /*16a0*/  BRA.U !UP0, `(.L_x_20) ;  /* 0x00000005082c7547 */ /* 0x000ff6000b800000 */
[----:B------:R-:W-:Y:S01]  /*16b0*/  UMOV UR21, URZ ;  /* 0x000000ff00157c82 */ /* 0x000fe20008000000 */
[----:B------:R-:W-:-:S05]  /*16c0*/  UMOV UR5, UR22 ;  /* 0x0000001600057c82 */ /* 0x000fca0008000000 */
.L_x_25:
[----:B--2---:R-:W-:Y:S01]  /*16d0*/  @!P5 MOV R3, 0x14000 ;  /* 0x000140000003d802 */ /* 0x004fe20000000f00 */
[----:B------:R-:W-:Y:S01]  /*16e0*/  ULEA UR57, UR5, UR4, 0x3 ;  /* 0x0000000405397291 */ /* 0x000fe2000f8e18ff */
[----:B-12---:R-:W-:Y:S11]  /*16f0*/  @P0 BRA `(.L_x_21) ;  /* 0x00000000000c0947 */ /* 0x006ff60003800000 */
[----:B------:R-:W-:Y:S04]  /*1700*/  SHF.L.U32 R5, R15, 0x1f, RZ ;  /* 0x0000001f0f057819 */ /* 0x000fe800000006ff */
[----:B------:R-:W2:Y:S02]  /*1710*/  SYNCS.PHASECHK.TRANS64.TRYWAIT P0, [UR57+0x10], R5 ;  /* 0x00001005ff0075a7 */ /* 0x000ea40008001139 */
[----:B--2---:R-:W-:Y:S05]  /*1720*/  @!P0 BRA `(.L_x_22) ;  /* 0x00000064001c8947 */ /* 0x004fea0003800000 */
.L_x_21:
[----:B------:R2:W-:Y:S01]  /*1730*/  @!P5 SYNCS.ARRIVE.TRANS64 RZ, [UR57], R3 ;  /* 0x00000003ffffd9a7 */ /* 0x0005e20008000039 */
[----:B------:R-:W-:Y:S04]  /*1740*/  BSSY.RECONVERGENT B0, `(.L_x_23) ;  /* 0x0000003000007945 */ /* 0x000fe80003800200 */
[----:B------:R-:W-:Y:S05]  /*1750*/  @P4 BRA `(.L_x_24) ;  /* 0x0000000000044947 */ /* 0x000fea0003800000 */
[----:B------:R-:W-:Y:S05]  /*1760*/  BPT.TRAP 0x1 ;  /* 0x000000040000795c */ /* 0x000fea0000300000 */
.L_x_24:
[----:B------:R-:W-:Y:S05]  /*1770*/  BSYNC.RECONVERGENT B0 ;  /* 0x0000000000007941 */ /* 0x000fea0003800200 */
.L_x_23:
[----:B------:R-:W-:Y:S02]  /*1780*/  UIADD3 UR6, UPT, UPT, UR5, 0x1, URZ ;  /* 0x0000000105067890 */ /* 0x000fe4000fffe0ff */
[----:B------:R-:W-:Y:S02]  /*1790*/  ULEA UR32, UR5, UR4, 0xf ;  /* 0x0000000405207291 */ /* 0x000fe4000f8e78ff */
[----:B------:R-:W-:Y:S02]  /*17a0*/  UISETP.NE.AND UP0, UPT, UR6, 0x2, UPT ;  /* 0x000000020600788c */ /* 0x000fe4000bf05270 */
[----:B------:R-:W-:Y:S02]  /*17b0*/  USHF.L.U32 UR58, UR21, 0x8, URZ ;  /* 0x00000008153a7899 */ /* 0x000fe400080006ff */
[----:B------:R-:W-:Y:S02]  /*17c0*/  USEL UR7, URZ, 0x1, UP0 ;  /* 0x00000001ff077887 */ /* 0x000fe40008000000 */
[----:B------:R-:W-:Y:S02]  /*17d0*/  USEL UR22, UR6, URZ, UP0 ;  /* 0x000000ff06167287 */ /* 0x000fe40008000000 */
[----:B------:R-:W-:Y:S02]  /*17e0*/  UIADD3 UR56, UPT, UPT, UR32, 0x3400, URZ ;  /* 0x0000340020387890 */ /* 0x000fe4000fffe0ff */
[----:B------:R-:W-:Y:S01]  /*17f0*/  ULEA UR6, UR22, UR4, 0x3 ;  /* 0x0000000416067291 */ /* 0x000fe2000f8e18ff */
[----:B------:R-:W-:Y:S01]  /*1800*/  LOP3.LUT R15, R15, UR7, RZ, 0x3c, !PT ;  /* 0x000000070f0f7c12 */ /* 0x000fe2000f8e3cff */
[----:B------:R-:W-:Y:S01]  /*1810*/  UMOV UR30, 0x0 ;  /* 0x00000000001e7882 */ /* 0x000fe20000000000 */
[----:B------:R-:W-:Y:S01]  /*1820*/  UMOV UR31, 0x10000000 ;  /* 0x10000000001f7882 */ /* 0x000fe20000000000 */
[----:B------:R-:W-:Y:S01]  /*1830*/  UIADD3 UR50, UPT, UPT, UR58, 0x40, URZ ;  /* 0x000000403a327890 */ /* 0x000fe2000fffe0ff */
[----:B-1----:R-:W-:Y:S01]  /*1840*/  SHF.L.U32 R2, R15, 0x1f, RZ ;  /* 0x0000001f0f027819 */ /* 0x002fe200000006ff */
[----:B------:R-:W-:Y:S01]  /*1850*/  UIADD3 UR48, UPT, UPT, UR32, 0x5400, URZ ;  /* 0x0000540020307890 */ /* 0x000fe2000fffe0ff */
[----:B------:R-:W-:Y:S02]  /*1860*/  UMOV UR49, UR57 ;  /* 0x0000003900317c82 */ /* 0x000fe40008000000 */
[----:B------:R1:W1:Y:S01]  /*1870*/  SYNCS.PHASECHK.TRANS64.TRYWAIT P0, [UR6+0x10], R2 ;  /* 0x00001002ff0075a7 */ /* 0x0002620008001106 */
[----:B------:R-:W-:Y:S01]  /*1880*/  UIADD3 UR6, UP1, UPT, UR38, 0x80, URZ ;  /* 0x0000008026067890 */ /* 0x000fe2000ff3e0ff */
[----:B------:R-:W-:Y:S01]  /*1890*/  UMOV UR51, UR59 ;  /* 0x0000003b00337c82 */ /* 0x000fe20008000000 */
[----:B------:R-:W-:Y:S02]  /*18a0*/  UMOV UR52, UR60 ;  /* 0x0000003c00347c82 */ /* 0x000fe40008000000 */
[----:B------:R-:W-:Y:S02]  /*18b0*/  UIADD3.X UR7, UPT, UPT, URZ, UR39, URZ, UP1, !UPT ;  /* 0x00000027ff077290 */ /* 0x000fe40008ffe4ff */
[----:B------:R-:W-:Y:S02]  /*18c0*/  UIADD3 UR42, UPT, UPT, UR58, 0x80, URZ ;  /* 0x000000803a2a7890 */ /* 0x000fe4000fffe0ff */
[----:B------:R-:W-:Y:S01]  /*18d0*/  UIADD3 UR40, UPT, UPT, UR32, 0x7400, URZ ;  /* 0x0000740020287890 */ /* 0x000fe2000fffe0ff */
[----:B------:R-:W-:Y:S01]  /*18e0*/  UMOV UR41, UR57 ;  /* 0x0000003900297c82 */ /* 0x000fe20008000000 */
[----:B------:R-:W-:Y:S01]  /*18f0*/  UMOV UR43, UR59 ;  /* 0x0000003b002b7c82 */ /* 0x000fe20008000000 */
[----:B------:R-:W-:Y:S02]  /*1900*/  UMOV UR44, UR60 ;  /* 0x0000003c002c7c82 */ /* 0x000fe40008000000 */
[----:B------:R-:W-:Y:S01]  /*1910*/  UTMALDG.3D [UR56], [UR6], desc[UR30] ;  /* 0x00001e38060075b4 */ /* 0x000fe20008011000 */
[----:B------:R-:W-:Y:S02]  /*1920*/  UIADD3 UR34, UPT, UPT, UR58, 0xc0, URZ ;  /* 0x000000c03a227890 */ /* 0x000fe4000fffe0ff */
[----:B------:R-:W-:Y:S02]  /*1930*/  UIADD3 UR32, UPT, UPT, UR32, 0x9400, URZ ;  /* 0x0000940020207890 */ /* 0x000fe4000fffe0ff */
[----:B------:R-:W-:Y:S01]  /*1940*/  UIADD3 UR14, UP0, UPT, UR38, 0x180, URZ ;  /* 0x00000180260e7890 */ /* 0x000fe2000ff1e0ff */
[----:B------:R-:W-:Y:S01]  /*1950*/  UMOV UR33, UR57 ;  /* 0x0000003900217c82 */ /* 0x000fe20008000000 */
[----:B------:R-:W-:Y:S01]  /*1960*/  UTMALDG.3D [UR48], [UR6], desc[UR30] ;  /* 0x00001e30060075b4 */ /* 0x000fe20008011000 */
[----:B------:R-:W-:Y:S01]  /*1970*/  UMOV UR35, UR59 ;  /* 0x0000003b00237c82 */ /* 0x000fe20008000000 */
[----:B------:R-:W-:Y:S01]  /*1980*/  UMOV UR36, UR60 ;  /* 0x0000003c00247c82 */ /* 0x000fe20008000000 */
[----:B------:R-:W-:Y:S01]  /*1990*/  UIADD3.X UR15, UPT, UPT, URZ, UR39, URZ, UP0, !UPT ;  /* 0x00000027ff0f7290 */ /* 0x000fe200087fe4ff */
[----:B------:R-:W-:Y:S01]  /*19a0*/  UMOV UR25, UR57 ;  /* 0x0000003900197c82 */ /* 0x000fe20008000000 */
[----:B------:R-:W-:Y:S01]  /*19b0*/  UMOV UR28, UR60 ;  /* 0x0000003c001c7c82 */ /* 0x000fe20008000000 */
[----:B------:R-:W-:Y:S01]  /*19c0*/  UMOV UR26, UR58 ;  /* 0x0000003a001a7c82 */ /* 0x000fe20008000000 */
[----:B------:R-:W-:Y:S01]  /*19d0*/  UTMALDG.3D [UR40], [UR6], desc[UR30] ;  /* 0x00001e28060075b4 */ /* 0x000fe20008011000 */
[----:B------:R-:W-:Y:S01]  /*19e0*/  UIMAD UR5, UR5, 0xc000, UR4 ;  /* 0x0000c000050578a4 */ /* 0x000fe2000f8e0204 */
[----:B------:R-:W-:Y:S01]  /*19f0*/  UMOV UR9, UR57 ;  /* 0x0000003900097c82 */ /* 0x000fe20008000000 */
[----:B------:R-:W-:Y:S02]  /*1a00*/  UMOV UR11, UR27 ;  /* 0x0000001b000b7c82 */ /* 0x000fe40008000000 */
[----:B------:R-:W-:Y:S02]  /*1a10*/  UIADD3 UR24, UPT, UPT, UR5, 0x13400, URZ ;  /* 0x0001340005187890 */ /* 0x000fe4000fffe0ff */
[----:B------:R-:W-:Y:S01]  /*1a20*/  UIADD3 UR8, UPT, UPT, UR5, 0x16400, URZ ;  /* 0x0001640005087890 */ /* 0x000fe2000fffe0ff */
[----:B------:R-:W-:Y:S01]  /*1a30*/  UTMALDG.3D [UR32], [UR6], desc[UR30] ;  /* 0x00001e20060075b4 */ /* 0x000fe20008011000 */
[----:B------:R-:W-:Y:S01]  /*1a40*/  UMOV UR12, UR60 ;  /* 0x0000003c000c7c82 */ /* 0x000fe20008000000 */
[----:B------:R-:W-:Y:S01]  /*1a50*/  UMOV UR10, UR50 ;  /* 0x00000032000a7c82 */ /* 0x000fe20008000000 */
[----:B------:R-:W-:Y:S01]  /*1a60*/  UIADD3 UR16, UPT, UPT, UR5, 0x19400, URZ ;  /* 0x0001940005107890 */ /* 0x000fe2000fffe0ff */
[----:B------:R-:W-:Y:S01]  /*1a70*/  UMOV UR17, UR57 ;  /* 0x0000003900117c82 */ /* 0x000fe20008000000 */
[----:B------:R-:W-:Y:S01]  /*1a80*/  UMOV UR19, UR27 ;  /* 0x0000001b00137c82 */ /* 0x000fe20008000000 */
[----:B------:R-:W-:Y:S01]  /*1a90*/  UMOV UR20, UR60 ;  /* 0x0000003c00147c82 */ /* 0x000fe20008000000 */
[----:B------:R-:W-:Y:S01]  /*1aa0*/  UTMALDG.3D [UR24], [UR14], desc[UR30] ;  /* 0x00001e180e0075b4 */ /* 0x000fe20008011000 */
[----:B------:R-:W-:Y:S01]  /*1ab0*/  UMOV UR18, UR42 ;  /* 0x0000002a00127c82 */ /* 0x000fe20008000000 */
[----:B------:R-:W-:Y:S01]  /*1ac0*/  UIADD3 UR21, UPT, UPT, UR21, 0x1, URZ ;  /* 0x0000000115157890 */ /* 0x000fe2000fffe0ff */
[----:B------:R-:W-:Y:S03]  /*1ad0*/  UMOV UR13, UR23 ;  /* 0x00000017000d7c82 */ /* 0x000fe60008000000 */
[----:B------:R-:W-:Y:S01]  /*1ae0*/  UISETP.NE.AND UP0, UPT, UR21, UR23, UPT ;  /* 0x000000171500728c */ /* 0x000fe2000bf05270 */
[----:B------:R3:W-:Y:S01]  /*1af0*/  UTMALDG.3D [UR8], [UR14], desc[UR30] ;  /* 0x00001e080e0075b4 */ /* 0x0007e20008011000 */
[----:B------:R1:W-:Y:S01]  /*1b00*/  UTMALDG.3D [UR16], [UR14], desc[UR30] ;  /* 0x00001e100e0075b4 */ /* 0x0003e20008011000 */
[----:B---3--:R-:W-:Y:S01]  /*1b10*/  UIADD3 UR8, UPT, UPT, UR5, 0x1c400, URZ ;  /* 0x0001c40005087890 */ /* 0x008fe2000fffe0ff */
[----:B------:R-:W-:Y:S02]  /*1b20*/  UMOV UR10, UR34 ;  /* 0x00000022000a7c82 */ /* 0x000fe40008000000 */
[----:B------:R-:W-:Y:S06]  /*1b30*/  UMOV UR5, UR22 ;  /* 0x0000001600057c82 */ /* 0x000fec0008000000 */
[----:B------:R3:W-:Y:S02]  /*1b40*/  UTMALDG.3D [UR8], [UR14], desc[UR30] ;  /* 0x00001e080e0075b4 */ /* 0x0007e40008011000 */
[----:B---3--:R-:W-:Y:S05]  /*1b50*/  BRA.U UP0, `(.L_x_25) ;  /* 0xfffffff900dc7547 */ /* 0x008fea000b83ffff */
.L_x_20:
[----:B------:R-:W-:Y:S01]  /*1b60*/  ULEA UR5, UR22, UR4, 0x3 ;  /* 0x0000000416057291 */ /* 0x000fe2000f8e18ff */
[----:B-1----:R-:W-:Y:S01]  /*1b70*/  SHF.L.U32 R2, R15, 0x1f, RZ ;  /* 0x0000001f0f027819 */ /* 0x002fe200000006ff */
[----:B------:R-:W-:Y:S01]  /*1b80*/  @!P1 SYNCS.ARRIVE.TRANS64.A1T0 RZ, [UR4+0x58], RZ ;  /* 0x000058ffffff99a7 */ /* 0x000fe20008100004 */
[----:B------:R-:W-:-:S06]  /*1b90*/  UISETP.GT.AND UP0, UPT, UR45, UR29, UPT ;  /* 0x0000001d2d00728c */ /* 0x000fcc000bf04270 */
[----:B--2---:R1:W2:Y:S03]  /*1ba0*/  SYNCS.PHASECHK.TRANS64.TRYWAIT P0, [UR5+0x10], R2 ;  /* 0x00001002ff0075a7 */ /* 0x0042a60008001105 */
[----:B------:R-:W-:Y:S05]  /*1bb0*/  BRA.U !UP0, `(.L_x_26) ;  /* 0x0000000508287547 */ /* 0x000fea000b800000 */
[----:B------:R-:W-:Y:S01]  /*1bc0*/  UIADD3 UR21, UPT, UPT, UR46, UR13, URZ ;  /* 0x0000000d2e157290 */ /* 0x000fe2000fffe0ff */
[----:B------:R-:W-:-:S11]  /*1bd0*/  UMOV UR5, UR22 ;  /* 0x0000001600057c82 */ /* 0x000fd60008000000 */
.L_x_31:
[----:B--2---:R-:W-:Y:S01]  /*1be0*/  @!P5 MOV R3, 0x14000 ;  /* 0x000140000003d802 */ /* 0x004fe20000000f00 */
[----:B------:R-:W-:Y:S01]  /*1bf0*/  ULEA UR57, UR5, UR4, 0x3 ;  /* 0x0000000405397291 */ /* 0x000fe2000f8e18ff */
[----:B-12---:R-:W-:Y:S11]  /*1c00*/  @P0 BRA `(.L_x_27) ;  /* 0x00000000000c0947 */ /* 0x006ff60003800000 */
[----:B------:R-:W-:Y:S04]  /*1c10*/  SHF.L.U32 R5, R15, 0x1f, RZ ;  /* 0x0000001f0f057819 */ /* 0x000fe800000006ff */
[----:B------:R-:W2:Y:S02]  /*1c20*/  SYNCS.PHASECHK.TRANS64.TRYWAIT P0, [UR57+0x10], R5 ;  /* 0x00001005ff0075a7 */ /* 0x000ea40008001139 */
[----:B--2---:R-:W-:Y:S05]  /*1c30*/  @!P0 BRA `(.L_x_28) ;  /* 0x0000005c00f08947 */ /* 0x004fea0003800000 */
.L_x_27:
[----:B------:R2:W-:Y:S01]  /*1c40*/  @!P5 SYNCS.ARRIVE.TRANS64 RZ, [UR57], R3 ;  /* 0x00000003ffffd9a7 */ /* 0x0005e20008000039 */
[----:B------:R-:W-:Y:S04]  /*1c50*/  BSSY.RECONVERGENT B0, `(.L_x_29) ;  /* 0x0000003000007945 */ /* 0x000fe80003800200 */
[----:B------:R-:W-:Y:S05]  /*1c60*/  @P4 BRA `(.L_x_30) ;  /* 0x0000000000044947 */ /* 0x000fea0003800000 */
[----:B------:R-:W-:Y:S05]  /*1c70*/  BPT.TRAP 0x1 ;  /* 0x000000040000795c */ /* 0x000fea0000300000 */
.L_x_30:
[----:B------:R-:W-:Y:S05]  /*1c80*/  BSYNC.RECONVERGENT B0 ;  /* 0x0000000000007941 */ /* 0x000fea0003800200 */
.L_x_29:
        /* <DEDUP_REMOVED lines=52> */
[----:B------:R-:W-:Y:S04]  /*1fd0*/  UIADD3 UR13, UPT, UPT, UR13, 0x1, URZ ;  /* 0x000000010d0d7890 */ /* 0x000fe8000fffe0ff */
        /* <DEDUP_REMOVED lines=8> */
.L_x_26:
[----:B-1----:R-:W-:Y:S01]  /*2060*/  LEA R2, R14, UR4, 0x3 ;  /* 0x000000040e027c11 */ /* 0x002fe2000f8e18ff */
[----:B------:R-:W-:Y:S01]  /*2070*/  NOP ;  /* 0x0000000000007918 */ /* 0x000fe20000000000 */
[----:B--2---:R-:W-:Y:S02]  /*2080*/  SHF.L.U32 R3, R12, 0x1f, RZ ;  /* 0x0000001f0c037819 */ /* 0x004fe400000006ff */
[----:B------:R-:W-:Y:S02]  /*2090*/  LEA R4, R14, UR4, 0x4 ;  /* 0x000000040e047c11 */ /* 0x000fe4000f8e20ff */
[----:B------:R-:W1:Y:S02]  /*20a0*/  SYNCS.PHASECHK.TRANS64.TRYWAIT P0, [R2+URZ+0x60], R3 ;  /* 0x00006003020075a7 */ /* 0x000e6400080011ff */
[----:B-1----:R-:W-:Y:S05]  /*20b0*/  @!P0 BRA `(.L_x_32) ;  /* 0x0000005800e88947 */ /* 0x002fea0003800000 */
.L_x_123:
[----:B------:R-:W2:Y:S01]  /*20c0*/  LDS.128 R4, [R4+0xf0] ;  /* 0x0000f00004047984 */ /* 0x000ea20000000c00 */
[----:B---3--:R-:W-:Y:S01]  /*20d0*/  ISETP.GE.AND P0, PT, R26, 0x1, PT ;  /* 0x000000011a00780c */ /* 0x008fe20003f06270 */
[----:B-1----:R-:W-:Y:S01]  /*20e0*/  VIADD R2, R2, 0x70 ;  /* 0x0000007002027836 */ /* 0x002fe20000000000 */
[----:B------:R-:W-:Y:S01]  /*20f0*/  @!PT LDS RZ, [RZ] ;  /* 0x00000000fffff984 */ /* 0x000fe20000000800 */
[----:B------:R-:W-:Y:S01]  /*2100*/  @!PT LDS RZ, [RZ] ;  /* 0x00000000fffff984 */ /* 0x000fe20000000800 */
[----:B------:R-:W-:Y:S01]  /*2110*/  @!PT LDS RZ, [RZ] ;  /* 0x00000000fffff984 */ /* 0x000fe20000000800 */
[----:B------:R-:W-:Y:S01]  /*2120*/  @!PT LDS RZ, [RZ] ;  /* 0x00000000fffff984 */ /* 0x000fe20000000800 */
[----:B------:R1:W-:Y:S06]  /*2130*/  MEMBAR.ALL.CTA ;  /* 0x0000000000007992 */ /* 0x0003ec0000008000 */
[----:B-1----:R-:W1:Y:S01]  /*2140*/  FENCE.VIEW.ASYNC.S ;  /* 0x00000000000073c6 */ /* 0x002e620000000000 */
[----:B------:R-:W-:-:S04]  /*2150*/  PRMT R2, RZ, 0x654, R2 ;  /* 0x00000654ff027816 */ /* 0x000fc80000000002 */
[----:B-1----:R1:W-:Y:S01]  /*2160*/  SYNCS.ARRIVE.TRANS64.RED.A1T0 RZ, [R2+URZ], RZ ;  /* 0x000000ff02ff79a7 */ /* 0x0023e200081004ff */
[----:B--2---:R-:W-:-:S13]  /*2170*/  LOP3.LUT P2, RZ, R6, 0x1, RZ, 0xc0, !PT ;  /* 0x0000000106ff7812 */ /* 0x004fda000784c0ff */
[----:B------:R-:W-:Y:S01]  /*2180*/  @P2 SHF.R.U32.HI R3, RZ, 0x10, R5 ;  /* 0x00000010ff032819 */ /* 0x000fe20000011605 */
[----:B------:R-:W-:Y:S01]  /*2190*/  VOTEU.ANY UP0, P2 ;  /* 0x0000000000ff7886 */ /* 0x000fe20001000100 */
[----:B------:R-:W-:Y:S02]  /*21a0*/  @P2 MOV R13, R4 ;  /* 0x00000004000d2202 */ /* 0x000fe40000000f00 */
[----:B------:R-:W-:Y:S02]  /*21b0*/  @P2 R2UR.BROADCAST UR5, R3 ;  /* 0x00000000030522ca */ /* 0x000fe400008e0000 */
[----:B------:R-:W-:-:S11]  /*21c0*/  @P2 LOP3.LUT R11, R5, 0xffff, RZ, 0xc0, !PT ;  /* 0x0000ffff050b2812 */ /* 0x000fd600078ec0ff */
[----:B------:R-:W-:Y:S01]  /*21d0*/  @UP0 UMOV UR60, UR5 ;  /* 0x00000005003c0c82 */ /* 0x000fe20008000000 */
[----:B-1----:R-:W-:Y:S05]  /*21e0*/  @!P0 BRA `(.L_x_33) ;  /* 0x0000000000b88947 */ /* 0x002fea0003800000 */
[----:B------:R-:W4:Y:S01]  /*21f0*/  LDC.64 R4, c[0x0][0xb18] ;  /* 0x0002c600ff047b82 */ /* 0x000f220000000a00 */
[----:B------:R-:W-:-:S07]  /*2200*/  ISETP.NE.AND P3, PT, R26, 0x1, PT ;  /* 0x000000011a00780c */ /* 0x000fce0003f65270 */
[----:B------:R-:W1:Y:S08]  /*2210*/  LDC.64 R6, c[0x0][0xb10] ;  /* 0x0002c400ff067b82 */ /* 0x000e700000000a00 */
[----:B------:R-:W2:Y:S08]  /*2220*/  LDC R16, c[0x0][0xb20] ;  /* 0x0002c800ff107b82 */ /* 0x000eb00000000800 */
[----:B------:R-:W3:Y:S01]  /*2230*/  LDC R18, c[0x0][0xb0c] ;  /* 0x0002c300ff127b82 */ /* 0x000ee20000000800 */
[----:B----4-:R-:W-:Y:S01]  /*2240*/  IMAD.HI.U32 R17, R0, R5, RZ ;  /* 0x0000000500117227 */ /* 0x010fe200078e00ff */
[----:B------:R-:W-:-:S03]  /*2250*/  ISETP.NE.AND P0, PT, R4, 0x1, PT ;  /* 0x000000010400780c */ /* 0x000fc60003f05270 */
[----:B------:R-:W-:-:S03]  /*2260*/  IMAD.HI.U32 R5, R11, R5, RZ ;  /* 0x000000050b057227 */ /* 0x000fc600078e00ff */
[----:B------:R-:W4:Y:S01]  /*2270*/  LDC.64 R2, c[0x0][0xb28] ;  /* 0x0002ca00ff027b82 */ /* 0x000f220000000a00 */
[----:B-1----:R-:W-:-:S04]  /*2280*/  IMAD.HI.U32 R20, R9, R6, RZ ;  /* 0x0000000609147227 */ /* 0x002fc800078e00ff */
[----:B------:R-:W-:Y:S01]  /*2290*/  IMAD.HI.U32 R22, R13, R6, RZ ;  /* 0x000000060d167227 */ /* 0x000fe200078e00ff */
[----:B------:R-:W-:Y:S02]  /*22a0*/  SHF.R.U32.HI R20, RZ, R7, R20 ;  /* 0x00000007ff147219 */ /* 0x000fe40000011614 */
[-C--:B--2---:R-:W-:Y:S02]  /*22b0*/  SHF.R.U32.HI R17, RZ, R16.reuse, R17 ;  /* 0x00000010ff117219 */ /* 0x084fe40000011611 */
[----:B------:R-:W-:Y:S02]  /*22c0*/  SHF.R.U32.HI R16, RZ, R16, R5 ;  /* 0x00000010ff107219 */ /* 0x000fe40000011605 */
[----:B------:R-:W-:Y:S02]  /*22d0*/  SEL R17, R0, R17, !P0 ;  /* 0x0000001100117207 */ /* 0x000fe40004000000 */
[----:B------:R-:W-:Y:S02]  /*22e0*/  SHF.R.U32.HI R22, RZ, R7, R22 ;  /* 0x00000007ff167219 */ /* 0x000fe40000011616 */
[----:B---3--:R-:W-:-:S02]  /*22f0*/  ISETP.NE.AND P1, PT, R18, 0x1, PT ;  /* 0x000000011200780c */ /* 0x008fc40003f25270 */
[----:B------:R-:W-:Y:S02]  /*2300*/  SEL R5, R11, R16, !P0 ;  /* 0x000000100b057207 */ /* 0x000fe40004000000 */
[----:B------:R-:W-:Y:S02]  /*2310*/  SEL R19, R9, R20, !P1 ;  /* 0x0000001409137207 */ /* 0x000fe40004800000 */
[----:B------:R-:W-:Y:S01]  /*2320*/  SEL R7, R13, R22, !P1 ;  /* 0x000000160d077207 */ /* 0x000fe20004800000 */
[----:B----4-:R-:W-:-:S04]  /*2330*/  IMAD.HI.U32 R20, R17, R2, RZ ;  /* 0x0000000211147227 */ /* 0x010fc800078e00ff */
[----:B------:R-:W-:Y:S01]  /*2340*/  IMAD.HI.U32 R6, R19, R2, RZ ;  /* 0x0000000213067227 */ /* 0x000fe200078e00ff */
[----:B------:R-:W-:-:S04]  /*2350*/  @P3 SHF.R.U32.HI R17, RZ, R3, R20 ;  /* 0x00000003ff113219 */ /* 0x000fc80000011614 */
        /* <DEDUP_REMOVED lines=8> */
[----:B------:R-:W-:-:S04]  /*23e0*/  @!P0 IMAD.HI.U32 R16, R7, R2, RZ ;  /* 0x0000000207108227 */ /* 0x000fc800078e00ff */
[----:B------:R-:W-:Y:S01]  /*23f0*/  IMAD.MOV R2, RZ, RZ, -R6 ;  /* 0x000000ffff027224 */ /* 0x000fe200078e0a06 */
[----:B------:R-:W-:-:S03]  /*2400*/  @!P0 SHF.R.U32.HI R16, RZ, R3, R16 ;  /* 0x00000003ff108219 */ /* 0x000fc60000011610 */
[----:B------:R-:W-:Y:S01]  /*2410*/  IMAD R2, R26, R2, R5 ;  /* 0x000000021a027224 */ /* 0x000fe200078e0205 */
[----:B------:R-:W-:Y:S02]  /*2420*/  @!P0 SEL R3, R7, R16, !P3 ;  /* 0x0000001007038207 */ /* 0x000fe40005800000 */
[----:B------:R-:W-:-:S03]  /*2430*/  IADD3 R16, PT, PT, -R5, RZ, RZ ;  /* 0x000000ff05107210 */ /* 0x000fc60007ffe1ff */
[--C-:B------:R-:W-:Y:S02]  /*2440*/  @!P0 IMAD.IADD R6, R6, 0x1, -R3.reuse ;  /* 0x0000000106068824 */ /* 0x100fe400078e0a03 */
[----:B------:R-:W-:Y:S01]  /*2450*/  @!P0 IMAD R3, R2, R19, R3 ;  /* 0x0000001302038224 */ /* 0x000fe200078e0203 */
[----:B------:R-:W-:Y:S01]  /*2460*/  IADD3 R2, PT, PT, -R7, RZ, RZ ;  /* 0x000000ff07027210 */ /* 0x000fe20007ffe1ff */
[----:B------:R-:W-:Y:S02]  /*2470*/  @!P0 IMAD R5, R26, R6, R7 ;  /* 0x000000061a058224 */ /* 0x000fe400078e0207 */
[----:B------:R-:W-:Y:S02]  /*2480*/  IMAD R11, R4, R16, R11 ;  /* 0x00000010040b7224 */ /* 0x000fe400078e020b */
[----:B------:R-:W-:Y:S02]  /*2490*/  @!P0 IMAD.MOV.U32 R7, RZ, RZ, R3 ;  /* 0x000000ffff078224 */ /* 0x000fe400078e0003 */
[----:B------:R-:W-:-:S02]  /*24a0*/  IMAD R2, R18, R2, R13 ;  /* 0x0000000212027224 */ /* 0x000fc400078e020d */
[----:B------:R-:W-:Y:S02]  /*24b0*/  IMAD R11, R5, R4, R11 ;  /* 0x00000004050b7224 */ /* 0x000fe400078e020b */
[----:B------:R-:W-:Y:S02]  /*24c0*/  IMAD R13, R7, R18, R2 ;  /* 0x00000012070d7224 */ /* 0x000fe400078e0202 */
.L_x_33:
[----:B------:R-:W1:Y:S02]  /*24d0*/  LDCU UR5, c[0x0][0xb30] ;  /* 0x00016600ff0577ac */ /* 0x000e640008000800 */
[----:B-1----:R-:W-:-:S09]  /*24e0*/  UISETP.NE.AND UP0, UPT, UR5, 0x1, UPT ;  /* 0x000000010500788c */ /* 0x002fd2000bf05270 */
[----:B------:R-:W-:Y:S05]  /*24f0*/  BRA.U UP0, `(.L_x_34) ;  /* 0x0000000100407547 */ /* 0x000fea000b800000 */
[----:B------:R-:W1:Y:S08]  /*2500*/  LDC.64 R4, c[0x0][0xb10] ;  /* 0x0002c400ff047b82 */ /* 0x000e700000000a00 */
[----:B------:R-:W2:Y:S08]  /*2510*/  LDC.64 R2, c[0x0][0xb18] ;  /* 0x0002c600ff027b82 */ /* 0x000eb00000000a00 */
[----:B------:R-:W3:Y:S08]  /*2520*/  LDC R6, c[0x0][0xb20] ;  /* 0x0002c800ff067b82 */ /* 0x000ef00000000800 */
[----:B------:R-:W4:Y:S01]  /*2530*/  LDC R16, c[0x0][0xb0c] ;  /* 0x0002c300ff107b82 */ /* 0x000f220000000800 */
[----:B-1----:R-:W-:-:S05]  /*2540*/  IMAD.HI.U32 R4, R13, R4, RZ ;  /* 0x000000040d047227 */ /* 0x002fca00078e00ff */
[----:B------:R-:W-:Y:S01]  /*2550*/  SHF.R.U32.HI R4, RZ, R5, R4 ;  /* 0x00000005ff047219 */ /* 0x000fe20000011604 */
[----:B--2---:R-:W-:Y:S01]  /*2560*/  IMAD.HI.U32 R3, R11, R3, RZ ;  /* 0x000000030b037227 */ /* 0x004fe200078e00ff */
[----:B------:R-:W-:-:S04]  /*2570*/  ISETP.NE.AND P0, PT, R2, 0x1, PT ;  /* 0x000000010200780c */ /* 0x000fc80003f05270 */
[----:B---3--:R-:W-:-:S04]  /*2580*/  SHF.R.U32.HI R6, RZ, R6, R3 ;  /* 0x00000006ff067219 */ /* 0x008fc80000011603 */
[----:B------:R-:W-:Y:S02]  /*2590*/  SEL R3, R11, R6, !P0 ;  /* 0x000000060b037207 */ /* 0x000fe40004000000 */
[----:B----4-:R-:W-:-:S04]  /*25a0*/  ISETP.NE.AND P1, PT, R16, 0x1, PT ;  /* 0x000000011000780c */ /* 0x010fc80003f25270 */
[----:B------:R-:W-:-:S05]  /*25b0*/  SEL R4, R13, R4, !P1 ;  /* 0x000000040d047207 */ /* 0x000fca0004800000 */
[----:B------:R-:W-:Y:S02]  /*25c0*/  IMAD.IADD R5, R3, 0x1, -R4 ;  /* 0x0000000103057824 */ /* 0x000fe400078e0a04 */
[----:B------:R-:W-:Y:S02]  /*25d0*/  IMAD.IADD R3, R4, 0x1, -R3 ;  /* 0x0000000104037824 */ /* 0x000fe400078e0a03 */
[----:B------:R-:W-:Y:S02]  /*25e0*/  IMAD R13, R5, R16, R13 ;  /* 0x00000010050d7224 */ /* 0x000fe400078e020d */
[----:B------:R-:W-:-:S07]  /*25f0*/  IMAD R11, R3, R2, R11 ;  /* 0x00000002030b7224 */ /* 0x000fce00078e020b */
.L_x_34:
[----:B------:R-:W-:Y:S01]  /*2600*/  VIADD R14, R14, 0x1 ;  /* 0x000000010e0e7836 */ /* 0x000fe20000000000 */
[----:B------:R-:W-:Y:S01]  /*2610*/  PLOP3.LUT P1, PT, PT, PT, PT, 0x80, 0x8 ;  /* 0x000000000008781c */ /* 0x000fe20003f2f070 */
[----:B------:R-:W-:Y:S02]  /*2620*/  IMAD.IADD R21, R13, 0x1, R60 ;  /* 0x000000010d157824 */ /* 0x000fe400078e023c */
[----:B------:R-:W-:Y:S01]  /*2630*/  IMAD.IADD R20, R11, 0x1, R58 ;  /* 0x000000010b147824 */ /* 0x000fe200078e023a */
[----:B------:R-:W-:-:S04]  /*2640*/  ISETP.NE.AND P0, PT, R14, 0x2, PT ;  /* 0x000000020e00780c */ /* 0x000fc80003f05270 */
[----:B------:R-:W-:Y:S02]  /*2650*/  SEL R3, RZ, 0x1, P0 ;  /* 0x00000001ff037807 */ /* 0x000fe40000000000 */
[----:B------:R-:W-:Y:S02]  /*2660*/  SEL R14, R14, RZ, P0 ;  /* 0x000000ff0e0e7207 */ /* 0x000fe40000000000 */
[----:B------:R-:W-:Y:S01]  /*2670*/  LOP3.LUT R12, R12, R3, RZ, 0x3c, !PT ;  /* 0x000000030c0c7212 */ /* 0x000fe200078e3cff */
[----:B------:R-:W-:Y:S06]  /*2680*/  @P2 BRA `(.L_x_35) ;  /* 0xffffffec00982947 */ /* 0x000fec000383ffff */
[----:B------:R-:W-:Y:S01]  /*2690*/  UIADD3 UR5, UPT, UPT, UR4, 0x10, URZ ;  /* 0x0000001004057890 */ /* 0x000fe2000fffe0ff */
[----:B------:R-:W-:-:S03]  /*26a0*/  SHF.L.U32 R3, R15, 0x1f, RZ ;  /* 0x0000001f0f037819 */ /* 0x000fc600000006ff */
[----:B------:R-:W-:-:S09]  /*26b0*/  ULEA UR4, UR22, UR5, 0x3 ;  /* 0x0000000516047291 */ /* 0x000fd2000f8e18ff */
[----:B------:R-:W1:Y:S02]  /*26c0*/  SYNCS.PHASECHK.TRANS64.TRYWAIT P0, [UR4], R3 ;  /* 0x00000003ff0075a7 */ /* 0x000e640008001104 */
[----:B-1----:R-:W-:Y:S05]  /*26d0*/  @!P0 BRA `(.L_x_36) ;  /* 0x0000005400748947 */ /* 0x002fea0003800000 */
.L_x_125:
[----:B------:R-:W-:-:S04]  /*26e0*/  UIADD3 UR4, UPT, UPT, UR22, 0x1, URZ ;  /* 0x0000000116047890 */ /* 0x000fc8000fffe0ff */
[----:B------:R-:W-:-:S04]  /*26f0*/  UISETP.NE.AND UP0, UPT, UR4, 0x2, UPT ;  /* 0x000000020400788c */ /* 0x000fc8000bf05270 */
[----:B------:R-:W-:Y:S02]  /*2700*/  USEL UR6, URZ, 0x1, UP0 ;  /* 0x00000001ff067887 */ /* 0x000fe40008000000 */
[----:B------:R-:W-:-:S04]  /*2710*/  USEL UR4, UR4, URZ, UP0 ;  /* 0x000000ff04047287 */ /* 0x000fc80008000000 */
[----:B------:R-:W-:Y:S01]  /*2720*/  ULEA UR4, UR4, UR5, 0x3 ;  /* 0x0000000504047291 */ /* 0x000fe2000f8e18ff */
[----:B-1----:R-:W-:-:S04]  /*2730*/  LOP3.LUT R3, R15, UR6, RZ, 0x3c, !PT ;  /* 0x000000060f037c12 */ /* 0x002fc8000f8e3cff */
[----:B------:R-:W-:Y:S01]  /*2740*/  SHF.L.U32 R3, R3, 0x1f, RZ ;  /* 0x0000001f03037819 */ /* 0x000fe200000006ff */
[----:B----4-:R-:W-:-:S07]  /*2750*/  IMAD.U32 R0, RZ, RZ, UR4 ;  /* 0x00000004ff007e24 */ /* 0x010fce000f8e00ff */
.L_x_37:
[----:B-1----:R1:W2:Y:S02]  /*2760*/  SYNCS.PHASECHK.TRANS64.TRYWAIT P0, [R0+URZ], R3 ;  /* 0x00000003000075a7 */ /* 0x0022a400080011ff */
[----:B--2---:R-:W-:Y:S05]  /*2770*/  @!P0 NANOSLEEP.SYNCS 0x989680 ;  /* 0x009896800000895d */ /* 0x004fea0003900000 */
[----:B------:R-:W2:Y:S02]  /*2780*/  @!P0 SYNCS.PHASECHK.TRANS64 P0, [R0+URZ], R3 ;  /* 0x00000003000085a7 */ /* 0x000ea400080010ff */
[----:B--2---:R-:W-:Y:S05]  /*2790*/  @P0 EXIT ;  /* 0x000000000000094d */ /* 0x004fea0003800000 */
[----:B------:R-:W-:Y:S05]  /*27a0*/  BRA `(.L_x_37) ;  /* 0xfffffffc00ec7947 */ /* 0x000fea000383ffff */
.L_x_17:
[----:B------:R-:W-:-:S04]  /*27b0*/  UISETP.NE.AND UP1, UPT, UR37, URZ, UPT ;  /* 0x000000ff2500728c */ /* 0x000fc8000bf25270 */
[----:B------:R-:W-:-:S09]  /*27c0*/  UISETP.NE.OR UP1, UPT, UR10, 0x1, UP1 ;  /* 0x000000010a00788c */ /* 0x000fd20008f25670 */
[----:B------:R-:W-:Y:S05]  /*27d0*/  BRA.U UP1, `(.L_x_38) ;  /* 0x0000000501487547 */ /* 0x000fea000b800000 */
[----:B------:R-:W-:Y:S01]  /*27e0*/  ISETP.NE.AND P2, PT, R2, RZ, PT ;  /* 0x000000ff0200720c */ /* 0x000fe20003f45270 */
[----:B------:R-:W-:Y:S01]  /*27f0*/  IMAD.MOV.U32 R12, RZ, RZ, 0x1 ;  /* 0x00000001ff0c7424 */ /* 0x000fe200078e00ff */
[----:B------:R-:W-:Y:S02]  /*2800*/  CS2R R10, SRZ ;  /* 0x00000000000a7805 */ /* 0x000fe4000001ff00 */
[----:B------:R-:W-:Y:S01]  /*2810*/  CS2R R8, SRZ ;  /* 0x0000000000087805 */ /* 0x000fe2000001ff00 */
[----:B------:R-:W-:Y:S01]  /*2820*/  UMOV UR4, 0x400 ;  /* 0x0000040000047882 */ /* 0x000fe20000000000 */
[----:B------:R-:W-:Y:S01]  /*2830*/  UMOV UR5, URZ ;  /* 0x000000ff00057c82 */ /* 0x000fe20008000000 */
[----:B------:R-:W-:-:S12]  /*2840*/  ULEA UR37, UR37, UR4, 0x18 ;  /* 0x0000000425257291 */ /* 0x000fd8000f8ec0ff */
.L_x_42:
[----:B------:R-:W-:Y:S02]  /*2850*/  LEA R0, R8, UR37, 0x3 ;  /* 0x0000002508007c11 */ /* 0x000fe4000f8e18ff */
[----:B------:R-:W-:-:S03]  /*2860*/  SHF.L.U32 R5, R9, 0x1f, RZ ;  /* 0x0000001f09057819 */ /* 0x000fc600000006ff */
[----:B------:R-:W-:Y:S01]  /*2870*/  VIADD R4, R0, 0xd0 ;  /* 0x000000d000047836 */ /* 0x000fe20000000000 */
[----:B------:R-:W1:Y:S02]  /*2880*/  SYNCS.PHASECHK.TRANS64.TRYWAIT P0, [R0+URZ+0xc0], R5 ;  /* 0x0000c005000075a7 */ /* 0x000e6400080011ff */
[----:B-1----:R-:W-:Y:S05]  /*2890*/  @!P0 BRA `(.L_x_39) ;  /* 0x00000054001c8947 */ /* 0x002fea0003800000 */
.L_x_126:
[----:B------:R-:W-:Y:S01]  /*28a0*/  ULEA UR4, UR5, UR37, 0x3 ;  /* 0x0000002505047291 */ /* 0x000fe2000f8e18ff */
[----:B------:R-:W-:Y:S02]  /*28b0*/  PRMT R4, RZ, 0x654, R4 ;  /* 0x00000654ff047816 */ /* 0x000fe40000000004 */
[----:B-1----:R-:W-:Y:S01]  /*28c0*/  SHF.L.U32 R5, R12, 0x1f, RZ ;  /* 0x0000001f0c057819 */ /* 0x002fe200000006ff */
[----:B------:R-:W-:Y:S01]  /*28d0*/  UIADD3 UR6, UPT, UPT, UR4, 0x60, URZ ;  /* 0x0000006004067890 */ /* 0x000fe2000fffe0ff */
[----:B------:R1:W-:Y:S05]  /*28e0*/  SYNCS.ARRIVE.TRANS64.RED.A1T0 RZ, [R4+URZ], RZ ;  /* 0x000000ff04ff79a7 */ /* 0x0003ea00081004ff */
[----:B------:R-:W-:Y:S01]  /*28f0*/  IMAD.U32 R7, RZ, RZ, UR6 ;  /* 0x00000006ff077e24 */ /* 0x000fe2000f8e00ff */
[----:B------:R-:W2:Y:S04]  /*2900*/  SYNCS.PHASECHK.TRANS64.TRYWAIT P0, [UR4+0x70], R5 ;  /* 0x00007005ff0075a7 */ /* 0x000ea80008001104 */
[----:B------:R-:W-:Y:S01]  /*2910*/  PRMT R6, R2, 0x654, R7 ;  /* 0x0000065402067816 */ /* 0x000fe20000000007 */
[----:B-1----:R-:W-:Y:S01]  /*2920*/  @!P2 IMAD.MOV.U32 R4, RZ, RZ, 0x10 ;  /* 0x00000010ff04a424 */ /* 0x002fe200078e00ff */
[----:B--2---:R-:W-:Y:S06]  /*2930*/  @!P0 BRA `(.L_x_40) ;  /* 0x0000005400088947 */ /* 0x004fec0003800000 */
.L_x_128:
[----:B------:R-:W-:Y:S01]  /*2940*/  ULEA UR6, UR5, UR37, 0x4 ;  /* 0x0000002505067291 */ /* 0x000fe2000f8e20ff */
[----:B------:R-:W-:Y:S01]  /*2950*/  SEL R3, R6, R3, !P2 ;  /* 0x0000000306037207 */ /* 0x000fe20005000000 */
[----:B------:R-:W-:Y:S01]  /*2960*/  UIADD3 UR7, UPT, UPT, UR4, 0x60, URZ ;  /* 0x0000006004077890 */ /* 0x000fe2000fffe0ff */
[----:B-1----:R-:W-:Y:S01]  /*2970*/  LEA R0, R11, UR37, 0x3 ;  /* 0x000000250b007c11 */ /* 0x002fe2000f8e18ff */
[----:B------:R-:W-:Y:S01]  /*2980*/  UIADD3 UR6, UPT, UPT, UR6, 0xf0, URZ ;  /* 0x000000f006067890 */ /* 0x000fe2000fffe0ff */
[----:B------:R-:W-:Y:S01]  /*2990*/  SHF.L.U32 R5, R10, 0x1f, RZ ;  /* 0x0000001f0a057819 */ /* 0x000fe200000006ff */
[----:B------:R1:W-:Y:S01]  /*29a0*/  @!P2 SYNCS.ARRIVE.TRANS64.RED RZ, [R3+URZ], R4 ;  /* 0x0000000403ffa9a7 */ /* 0x0003e200080004ff */
[----:B------:R-:W-:Y:S01]  /*29b0*/  UIADD3 UR4, UPT, UPT, UR5, 0x1, URZ ;  /* 0x0000000105047890 */ /* 0x000fe2000fffe0ff */
[----:B------:R-:W-:-:S03]  /*29c0*/  VIADD R8, R8, 0x1 ;  /* 0x0000000108087836 */ /* 0x000fc60000000000 */
[----:B------:R-:W-:Y:S02]  /*29d0*/  UISETP.NE.AND UP0, UPT, UR4, 0x2, UPT ;  /* 0x000000020400788c */ /* 0x000fe4000bf05270 */
[----:B------:R-:W-:Y:S06]  /*29e0*/  UGETNEXTWORKID.BROADCAST [UR6], [UR7] ;  /* 0x00000000060073ca */ /* 0x000fec0008000100 */
[----:B------:R-:W-:Y:S01]  /*29f0*/  USEL UR6, URZ, 0x1, UP0 ;  /* 0x00000001ff067887 */ /* 0x000fe20008000000 */
[----:B------:R-:W-:Y:S01]  /*2a00*/  ISETP.NE.AND P0, PT, R8, 0x2, PT ;  /* 0x000000020800780c */ /* 0x000fe20003f05270 */
[----:B------:R-:W-:Y:S01]  /*2a10*/  USEL UR5, UR4, URZ, UP0 ;  /* 0x000000ff04057287 */ /* 0x000fe20008000000 */
[----:B------:R-:W2:Y:S03]  /*2a20*/  SYNCS.PHASECHK.TRANS64.TRYWAIT P1, [R0+URZ+0x60], R5 ;  /* 0x00006005000075a7 */ /* 0x000ea600080211ff */
[----:B------:R-:W-:Y:S01]  /*2a30*/  LOP3.LUT R12, R12, UR6, RZ, 0x3c, !PT ;  /* 0x000000060c0c7c12 */ /* 0x000fe2000f8e3cff */
[----:B-12---:R-:W-:Y:S07]  /*2a40*/  @!P1 BRA `(.L_x_41) ;  /* 0x0000005000dc9947 */ /* 0x006fee0003800000 */
.L_x_129:
[C---:B------:R-:W-:Y:S01]  /*2a50*/  LEA R4, R11.reuse, UR37, 0x4 ;  /* 0x000000250b047c11 */ /* 0x040fe2000f8e20ff */
[----:B-1----:R-:W-:Y:S01]  /*2a60*/  VIADD R0, R0, 0x70 ;  /* 0x0000007000007836 */ /* 0x002fe20000000000 */
[----:B------:R-:W-:Y:S01]  /*2a70*/  SEL R8, R8, RZ, P0 ;  /* 0x000000ff08087207 */ /* 0x000fe20000000000 */
[----:B------:R-:W-:-:S03]  /*2a80*/  VIADD R11, R11, 0x1 ;  /* 0x000000010b0b7836 */ /* 0x000fc60000000000 */
[----:B------:R-:W1:Y:S01]  /*2a90*/  LDS.128 R4, [R4+0xf0] ;  /* 0x0000f00004047984 */ /* 0x000e620000000c00 */
[----:B------:R-:W-:Y:S02]  /*2aa0*/  PRMT R0, RZ, 0x654, R0 ;  /* 0x00000654ff007816 */ /* 0x000fe40000000000 */
[C---:B------:R-:W-:Y:S01]  /*2ab0*/  ISETP.NE.AND P1, PT, R11.reuse, 0x2, PT ;  /* 0x000000020b00780c */ /* 0x040fe20003f25270 */
[----:B------:R-:W-:Y:S01]  /*2ac0*/  @!PT LDS RZ, [RZ] ;  /* 0x00000000fffff984 */ /* 0x000fe20000000800 */
[----:B------:R-:W-:Y:S01]  /*2ad0*/  @!PT LDS RZ, [RZ] ;  /* 0x00000000fffff984 */ /* 0x000fe20000000800 */
[----:B------:R-:W-:Y:S01]  /*2ae0*/  @!PT LDS RZ, [RZ] ;  /* 0x00000000fffff984 */ /* 0x000fe20000000800 */
[----:B------:R-:W-:Y:S01]  /*2af0*/  @!PT LDS RZ, [RZ] ;  /* 0x00000000fffff984 */ /* 0x000fe20000000800 */
[----:B------:R2:W-:Y:S06]  /*2b00*/  MEMBAR.ALL.CTA ;  /* 0x0000000000007992 */ /* 0x0005ec0000008000 */
[----:B--2---:R-:W2:Y:S01]  /*2b10*/  FENCE.VIEW.ASYNC.S ;  /* 0x00000000000073c6 */ /* 0x004ea20000000000 */
[----:B------:R-:W-:Y:S01]  /*2b20*/  SEL R11, R11, RZ, P1 ;  /* 0x000000ff0b0b7207 */ /* 0x000fe20000800000 */
[----:B--2---:R2:W-:Y:S01]  /*2b30*/  SYNCS.ARRIVE.TRANS64.RED.A1T0 RZ, [R0+URZ], RZ ;  /* 0x000000ff00ff79a7 */ /* 0x0045e200081004ff */
[----:B-1----:R-:W-:-:S02]  /*2b40*/  LOP3.LUT P3, RZ, R6, 0x1, RZ, 0xc0, !PT ;  /* 0x0000000106ff7812 */ /* 0x002fc4000786c0ff */
[----:B------:R-:W-:-:S04]  /*2b50*/  SEL R5, RZ, 0x1, P1 ;  /* 0x00000001ff057807 */ /* 0x000fc80000800000 */
[----:B------:R-:W-:Y:S02]  /*2b60*/  LOP3.LUT R10, R10, R5, RZ, 0x3c, !PT ;  /* 0x000000050a0a7212 */ /* 0x000fe400078e3cff */
[----:B--2---:R-:W-:-:S04]  /*2b70*/  SEL R0, RZ, 0x1, P0 ;  /* 0x00000001ff007807 */ /* 0x004fc80000000000 */
[----:B------:R-:W-:Y:S01]  /*2b80*/  LOP3.LUT R9, R9, R0, RZ, 0x3c, !PT ;  /* 0x0000000009097212 */ /* 0x000fe200078e3cff */
[----:B------:R-:W-:Y:S06]  /*2b90*/  @P3 BRA `(.L_x_42) ;  /* 0xfffffffc002c3947 */ /* 0x000fec000383ffff */
[----:B------:R-:W-:Y:S01]  /*2ba0*/  ULEA UR4, UR5, UR37, 0x3 ;  /* 0x0000002505047291 */ /* 0x000fe2000f8e18ff */
[----:B------:R-:W-:-:S08]  /*2bb0*/  SHF.L.U32 R3, R12, 0x1f, RZ ;  /* 0x0000001f0c037819 */ /* 0x000fd000000006ff */
[----:B------:R-:W1:Y:S02]  /*2bc0*/  SYNCS.PHASECHK.TRANS64 P0, [UR4+0x70], R3 ;  /* 0x00007003ff0075a7 */ /* 0x000e640008001004 */
[----:B-1----:R-:W-:Y:S05]  /*2bd0*/  @P0 BRA `(.L_x_43) ;  /* 0x0000000000080947 */ /* 0x002fea0003800000 */
[----:B------:R-:W1:Y:S02]  /*2be0*/  SYNCS.PHASECHK.TRANS64.TRYWAIT P0, [UR4+0x70], R3 ;  /* 0x00007003ff0075a7 */ /* 0x000e640008001104 */
[----:B-1----:R-:W-:Y:S05]  /*2bf0*/  @!P0 BRA `(.L_x_44) ;  /* 0x0000005000848947 */ /* 0x002fea0003800000 */
.L_x_43:
[----:B------:R-:W-:-:S04]  /*2c00*/  UIADD3 UR6, UPT, UPT, UR5, 0x1, URZ ;  /* 0x0000000105067890 */ /* 0x000fc8000fffe0ff */
[----:B------:R-:W-:-:S04]  /*2c10*/  UISETP.NE.AND UP0, UPT, UR6, 0x2, UPT ;  /* 0x000000020600788c */ /* 0x000fc8000bf05270 */
[----:B------:R-:W-:Y:S02]  /*2c20*/  USEL UR7, URZ, 0x1, UP0 ;  /* 0x00000001ff077887 */ /* 0x000fe40008000000 */
[----:B------:R-:W-:-:S04]  /*2c30*/  USEL UR6, UR6, URZ, UP0 ;  /* 0x000000ff06067287 */ /* 0x000fc80008000000 */
[----:B------:R-:W-:Y:S01]  /*2c40*/  ULEA UR6, UR6, UR37, 0x3 ;  /* 0x0000002506067291 */ /* 0x000fe2000f8e18ff */
[----:B-1----:R-:W-:-:S04]  /*2c50*/  LOP3.LUT R3, R12, UR7, RZ, 0x3c, !PT ;  /* 0x000000070c037c12 */ /* 0x002fc8000f8e3cff */
[----:B------:R-:W-:-:S04]  /*2c60*/  SHF.L.U32 R0, R3, 0x1f, RZ ;  /* 0x0000001f03007819 */ /* 0x000fc800000006ff */
[----:B------:R-:W1:Y:S02]  /*2c70*/  SYNCS.PHASECHK.TRANS64 P0, [UR6+0x70], R0 ;  /* 0x00007000ff0075a7 */ /* 0x000e640008001006 */
[----:B-1----:R-:W-:Y:S05]  /*2c80*/  @P0 EXIT ;  /* 0x000000000000094d */ /* 0x002fea0003800000 */
[----:B------:R-:W-:Y:S02]  /*2c90*/  SHF.L.U32 R3, R3, 0x1f, RZ ;  /* 0x0000001f03037819 */ /* 0x000fe400000006ff */
[----:B------:R-:W-:-:S07]  /*2ca0*/  MOV R0, UR6 ;  /* 0x0000000600007c02 */ /* 0x000fce0008000f00 */
.L_x_45:
[----:B-1----:R1:W2:Y:S02]  /*2cb0*/  SYNCS.PHASECHK.TRANS64.TRYWAIT P0, [R0+URZ+0x70], R3 ;  /* 0x00007003000075a7 */ /* 0x0022a400080011ff */
[----:B--2---:R-:W-:Y:S05]  /*2cc0*/  @!P0 NANOSLEEP.SYNCS 0x989680 ;  /* 0x009896800000895d */ /* 0x004fea0003900000 */
[----:B------:R-:W2:Y:S02]  /*2cd0*/  @!P0 SYNCS.PHASECHK.TRANS64 P0, [R0+URZ+0x70], R3 ;  /* 0x00007003000085a7 */ /* 0x000ea400080010ff */
[----:B--2---:R-:W-:Y:S05]  /*2ce0*/  @P0 EXIT ;  /* 0x000000000000094d */ /* 0x004fea0003800000 */
[----:B------:R-:W-:Y:S05]  /*2cf0*/  BRA `(.L_x_45) ;  /* 0xfffffffc00ec7947 */ /* 0x000fea000383ffff */
.L_x_38:
[----:B------:R-:W-:-:S09]  /*2d00*/  UISETP.NE.AND UP1, UPT, UR10, URZ, UPT ;  /* 0x000000ff0a00728c */ /* 0x000fd2000bf25270 */
[----:B------:R-:W-:Y:S05]  /*2d10*/  BRA.U UP1, `(.L_x_46) ;  /* 0x0000001101e47547 */ /* 0x000fea000b800000 */
[----:B------:R-:W-:Y:S01]  /*2d20*/  UMOV UR4, 0x40 ;  /* 0x0000004000047882 */ /* 0x000fe20000000000 */
[----:B------:R-:W-:Y:S01]  /*2d30*/  NOP ;  /* 0x0000000000007918 */ /* 0x000fe20000000000 */
[----:B------:R-:W-:-:S03]  /*2d40*/  ULEA UR5, UR37, UR4, 0x18 ;  /* 0x0000000425057291 */ /* 0x000fc6000f8ec0ff */
[----:B------:R-:W-:Y:S02]  /*2d50*/  UMOV UR4, 0x400 ;  /* 0x0000040000047882 */ /* 0x000fe40000000000 */
[----:B------:R-:W-:-:S04]  /*2d60*/  ULEA UR37, UR37, UR4, 0x18 ;  /* 0x0000000425257291 */ /* 0x000fc8000f8ec0ff */
[----:B------:R-:W1:Y:S02]  /*2d70*/  LDS.U8 R0, [UR5+0x1c] ;  /* 0x00001c05ff007984 */ /* 0x000e640008000000 */
[----:B-1----:R-:W-:-:S13]  /*2d80*/  ISETP.NE.AND P0, PT, R0, RZ, PT ;  /* 0x000000ff0000720c */ /* 0x002fda0003f05270 */
[----:B------:R-:W-:Y:S05]  /*2d90*/  @P0 BRA `(.L_x_47) ;  /* 0x0000000000580947 */ /* 0x000fea0003800000 */
[----:B------:R-:W-:-:S13]  /*2da0*/  ELECT P0, URZ, PT ;  /* 0x0000000000ff782f */ /* 0x000fda0003800000 */
[----:B------:R-:W-:Y:S05]  /*2db0*/  @!P0 BRA `(.L_x_48) ;  /* 0x0000000000608947 */ /* 0x000fea0003800000 */
[----:B------:R-:W-:Y:S01]  /*2dc0*/  UMOV UR4, 0x10 ;  /* 0x0000001000047882 */ /* 0x000fe20000000000 */
[----:B------:R-:W-:Y:S01]  /*2dd0*/  HFMA2 R0, -RZ, RZ, 0, 5.9604644775390625e-08 ;  /* 0x00000001ff007431 */ /* 0x000fe200000001ff */
[----:B------:R-:W-:-:S03]  /*2de0*/  MOV R2, 0xffff ;  /* 0x0000ffff00027802 */ /* 0x000fc60000000f00 */
[----:B------:R-:W-:Y:S04]  /*2df0*/  DEPBAR.LE SB1, 0x36 ;  /* 0x00009d800000791a */ /* 0x000fe80000000000 */
[----:B------:R-:W1:Y:S02]  /*2e00*/  UTCATOMSWS.FIND_AND_SET.ALIGN UP0, UR4, UR4 ;  /* 0x00000004000475e3 */ /* 0x000e640008000800 */
[----:B-1----:R-:W-:Y:S01]  /*2e10*/  MOV R3, UR4 ;  /* 0x0000000400037c02 */ /* 0x002fe20008000f00 */
[----:B------:R-:W-:Y:S06]  /*2e20*/  BRA.U UP0, `(.L_x_49) ;  /* 0x0000000100187547 */ /* 0x000fec000b800000 */
.L_x_50:
[----:B------:R-:W-:Y:S05]  /*2e30*/  NANOSLEEP 0x64 ;  /* 0x000000640000795d */ /* 0x000fea0003800000 */
[----:B------:R-:W-:-:S05]  /*2e40*/  UMOV UR4, 0x10 ;  /* 0x0000001000047882 */ /* 0x000fca0000000000 */
[----:B------:R-:W-:Y:S04]  /*2e50*/  DEPBAR.LE SB1, 0x36 ;  /* 0x00009d800000791a */ /* 0x000fe80000000000 */
[----:B------:R-:W1:Y:S02]  /*2e60*/  UTCATOMSWS.FIND_AND_SET.ALIGN UP0, UR4, UR4 ;  /* 0x00000004000475e3 */ /* 0x000e640008000800 */
[----:B-1----:R-:W-:Y:S01]  /*2e70*/  MOV R3, UR4 ;  /* 0x0000000400037c02 */ /* 0x002fe20008000f00 */
[----:B------:R-:W-:Y:S05]  /*2e80*/  BRA.U !UP0, `(.L_x_50) ;  /* 0xfffffffd08e87547 */ /* 0x000fea000b83ffff */
.L_x_49:
[-C--:B------:R-:W-:Y:S02]  /*2e90*/  SHF.L.U32 R2, R2, R3.reuse, RZ ;  /* 0x0000000302027219 */ /* 0x080fe400000006ff */
[----:B------:R-:W-:Y:S01]  /*2ea0*/  SHF.L.U32 R0, R0, R3, RZ ;  /* 0x0000000300007219 */ /* 0x000fe200000006ff */
[----:B------:R-:W-:Y:S02]  /*2eb0*/  IMAD.SHL.U32 R3, R3, 0x20, RZ ;  /* 0x0000002003037824 */ /* 0x000fe400078e00ff */
[----:B------:R1:W-:Y:S04]  /*2ec0*/  ATOMS.OR RZ, [UR5+0x14], R2 ;  /* 0x00001402ffff798c */ /* 0x0003e8000b000005 */
[----:B------:R1:W-:Y:S04]  /*2ed0*/  ATOMS.OR RZ, [UR5+0x18], R0 ;  /* 0x00001800ffff798c */ /* 0x0003e8000b000005 */
[----:B------:R1:W-:Y:S01]  /*2ee0*/  STS [UR37+0x110], R3 ;  /* 0x00011003ff007988 */ /* 0x0003e20008000825 */
[----:B------:R-:W-:Y:S05]  /*2ef0*/  BRA `(.L_x_48) ;  /* 0x0000000000107947 */ /* 0x000fea0003800000 */
.L_x_47:
[----:B------:R-:W-:Y:S02]  /*2f00*/  MOV R0, 0xffffffff ;  /* 0xffffffff00007802 */ /* 0x000fe40000000f00 */
[----:B------:R-:W-:-:S03]  /*2f10*/  MOV R2, 0x2f40 ;  /* 0x00002f4000027802 */ /* 0x000fc60000000f00 */
[----:B------:R1:W-:Y:S04]  /*2f20*/  STS [UR37+0x110], R0 ;  /* 0x00011000ff007988 */ /* 0x0003e80008000825 */
[----:B-1-3-5:R-:W-:Y:S05]  /*2f30*/  CALL.REL.NOINC `($__internal_1_$__cuda_sm10x_tcgen05_guardrail_trap_phase_invalid_during_alloc) ;  /* 0x0000005400887944 */ /* 0x02afea0003c00000 */
.L_x_48:
[----:B------:R-:W-:Y:S05]  /*2f40*/  WARPSYNC.ALL ;  /* 0x0000000000007948 */ /* 0x000fea0003800000 */
[----:B------:R-:W2:Y:S01]  /*2f50*/  S2UR UR4, SR_CgaCtaId ;  /* 0x00000000000479c3 */ /* 0x000ea20000008800 */
[----:B------:R-:W-:Y:S01]  /*2f60*/  UMOV UR70, 0x400 ;  /* 0x0000040000467882 */ /* 0x000fe20000000000 */
[----:B------:R-:W-:-:S06]  /*2f70*/  NOP ;  /* 0x0000000000007918 */ /* 0x000fcc0000000000 */
[----:B------:R-:W-:Y:S06]  /*2f80*/  BAR.ARV 0x6, 0xa0 ;  /* 0x0182800000007b1d */ /* 0x000fec0000002000 */
[----:B------:R-:W4:Y:S01]  /*2f90*/  LDCU UR6, c[0x0][0x38c] ;  /* 0x00007180ff0677ac */ /* 0x000f220008000800 */
[----:B------:R-:W-:Y:S01]  /*2fa0*/  IMAD.MOV.U32 R11, RZ, RZ, 0x1 ;  /* 0x00000001ff0b7424 */ /* 0x000fe200078e00ff */
[----:B------:R-:W-:Y:S01]  /*2fb0*/  CS2R R8, SRZ ;  /* 0x0000000000087805 */ /* 0x000fe2000001ff00 */
[----:B------:R-:W-:Y:S01]  /*2fc0*/  IMAD.MOV.U32 R10, RZ, RZ, RZ ;  /* 0x000000ffff0a7224 */ /* 0x000fe200078e00ff */
[----:B------:R-:W3:Y:S01]  /*2fd0*/  LDCU UR8, c[0x0][0x38c] ;  /* 0x00007180ff0877ac */ /* 0x000ee20008000800 */
[----:B------:R-:W-:Y:S01]  /*2fe0*/  UMOV UR72, URZ ;  /* 0x000000ff00487c82 */ /* 0x000fe20008000000 */
[----:B------:R-:W-:Y:S01]  /*2ff0*/  UMOV UR5, URZ ;  /* 0x000000ff00057c82 */ /* 0x000fe20008000000 */
[----:B--2---:R-:W-:Y:S01]  /*3000*/  ULEA UR70, UR4, UR70, 0x18 ;  /* 0x0000004604467291 */ /* 0x004fe2000f8ec0ff */
[----:B------:R-:W-:Y:S01]  /*3010*/  UMOV UR76, 0x0 ;  /* 0x00000000004c7882 */ /* 0x000fe20000000000 */
[----:B------:R-:W-:-:S02]  /*3020*/  UMOV UR77, 0x4180010 ;  /* 0x04180010004d7882 */ /* 0x000fc40000000000 */
[----:B------:R-:W-:Y:S01]  /*3030*/  UIADD3 UR7, UPT, UPT, UR70, 0x13400, URZ ;  /* 0x0001340046077890 */ /* 0x000fe2000fffe0ff */
[----:B------:R-:W-:Y:S01]  /*3040*/  UMOV UR74, 0x0 ;  /* 0x00000000004a7882 */ /* 0x000fe20000000000 */
[----:B------:R-:W-:Y:S01]  /*3050*/  UMOV UR75, 0x4180010 ;  /* 0x04180010004b7882 */ /* 0x000fe20000000000 */
[----:B----4-:R-:W-:Y:S02]  /*3060*/  UIADD3 UR6, UPT, UPT, UR6, 0xff, URZ ;  /* 0x000000ff06067890 */ /* 0x010fe4000fffe0ff */
[----:B-1----:R-:W1:Y:S02]  /*3070*/  LDS R0, [UR70+0x110] ;  /* 0x00011046ff007984 */ /* 0x002e640008000800 */
[----:B------:R-:W-:Y:S02]  /*3080*/  USHF.R.S32.HI UR4, URZ, 0x1f, UR6 ;  /* 0x0000001fff047899 */ /* 0x000fe40008011406 */
[----:B---3--:R-:W-:Y:S02]  /*3090*/  UISETP.GE.AND UP3, UPT, UR8, 0x1, UPT ;  /* 0x000000010800788c */ /* 0x008fe4000bf66270 */
[----:B------:R-:W-:-:S02]  /*30a0*/  ULEA.HI UR4, UR4, UR6, URZ, 0x8 ;  /* 0x0000000604047291 */ /* 0x000fc4000f8f40ff */
[----:B------:R-:W-:Y:S02]  /*30b0*/  UIADD3 UR6, UPT, UPT, UR70, 0x3400, URZ ;  /* 0x0000340046067890 */ /* 0x000fe4000fffe0ff */
[----:B------:R-:W-:Y:S02]  /*30c0*/  USHF.R.S32.HI UR9, URZ, 0x8, UR4 ;  /* 0x00000008ff097899 */ /* 0x000fe40008011404 */
[----:B------:R-:W-:Y:S02]  /*30d0*/  USHF.R.U32.HI UR6, URZ, 0x4, UR6 ;  /* 0x00000004ff067899 */ /* 0x000fe40008011606 */
[----:B------:R-:W-:Y:S02]  /*30e0*/  UISETP.LT.AND UP0, UPT, UR9, 0x1, UPT ;  /* 0x000000010900788c */ /* 0x000fe4000bf01270 */
[----:B------:R-:W-:Y:S01]  /*30f0*/  USHF.R.U32.HI UR4, URZ, 0x4, UR7 ;  /* 0x00000004ff047899 */ /* 0x000fe20008011607 */
[----:B------:R-:W-:Y:S01]  /*3100*/  IMAD.U32 R12, RZ, RZ, UR9 ;  /* 0x00000009ff0c7e24 */ /* 0x000fe2000f8e00ff */
[----:B------:R-:W-:-:S02]  /*3110*/  USEL UR7, UR9, 0x1, !UP0 ;  /* 0x0000000109077887 */ /* 0x000fc4000c000000 */
[----:B------:R-:W-:Y:S02]  /*3120*/  ULOP3.LUT UR6, UR6, 0x3fff, URZ, 0xc0, !UPT ;  /* 0x00003fff06067892 */ /* 0x000fe4000f8ec0ff */
[----:B------:R-:W-:Y:S02]  /*3130*/  ULOP3.LUT UR4, UR4, 0x3fff, URZ, 0xc0, !UPT ;  /* 0x00003fff04047892 */ /* 0x000fe4000f8ec0ff */
[----:B------:R-:W-:Y:S02]  /*3140*/  ULOP3.LUT UR71, UR6, 0x10000, URZ, 0xfc, !UPT ;  /* 0x0001000006477892 */ /* 0x000fe4000f8efcff */
[----:B------:R-:W-:Y:S02]  /*3150*/  UIADD3 UR6, UPT, UPT, -UR7, URZ, URZ ;  /* 0x000000ff07067290 */ /* 0x000fe4000fffe1ff */
[----:B------:R-:W-:-:S04]  /*3160*/  ULOP3.LUT UR4, UR4, 0x10000, URZ, 0xfc, !UPT ;  /* 0x0001000004047892 */ /* 0x000fc8000f8efcff */
[----:B------:R-:W-:Y:S02]  /*3170*/  MOV R13, UR6 ;  /* 0x00000006000d7c02 */ /* 0x000fe40008000f00 */
[----:B-1----:R-:W-:-:S13]  /*3180*/  R2UR UR9, R0 ;  /* 0x00000000000972ca */ /* 0x002fda00000e0000 */
[----:B------:R-:W-:-:S07]  /*3190*/  MOV R14, UR9 ;  /* 0x00000009000e7c02 */ /* 0x000fce0008000f00 */
.L_x_57:
[----:B------:R-:W-:Y:S02]  /*31a0*/  LEA R0, R10, UR70, 0x3 ;  /* 0x000000460a007c11 */ /* 0x000fe4000f8e18ff */
[----:B------:R-:W-:Y:S02]  /*31b0*/  SHF.L.U32 R5, R9, 0x1f, RZ ;  /* 0x0000001f09057819 */ /* 0x000fe400000006ff */
[----:B------:R-:W-:Y:S01]  /*31c0*/  PLOP3.LUT P0, PT, PT, PT, UP3, 0x80, 0x8 ;  /* 0x000000000008781c */ /* 0x000fe20003f0f038 */
[----:B------:R-:W-:Y:S01]  /*31d0*/  VIADD R3, R0, 0x70 ;  /* 0x0000007000037836 */ /* 0x000fe20000000000 */
[----:B-1----:R-:W1:Y:S02]  /*31e0*/  SYNCS.PHASECHK.TRANS64.TRYWAIT P1, [R0+URZ+0x60], R5 ;  /* 0x00006005000075a7 */ /* 0x002e6400080211ff */
[----:B-1----:R-:W-:Y:S09]  /*31f0*/  @!P1 BRA `(.L_x_51) ;  /* 0x0000004c001c9947 */ /* 0x002ff20003800000 */
.L_x_131:
[----:B------:R-:W-:Y:S01]  /*3200*/  LEA R4, R10, UR70, 0x4 ;  /* 0x000000460a047c11 */ /* 0x000fe2000f8e20ff */
[----:B------:R-:W-:Y:S01]  /*3210*/  @UP3 ULEA UR6, UR5, UR70, 0x3 ;  /* 0x0000004605063291 */ /* 0x000fe2000f8e18ff */
[----:B------:R-:W-:Y:S01]  /*3220*/  PLOP3.LUT P2, PT, PT, PT, PT, 0x80, 0x8 ;  /* 0x000000000008781c */ /* 0x000fe20003f4f070 */
[----:B------:R-:W-:Y:S01]  /*3230*/  ULEA UR73, UR72, UR70, 0x3 ;  /* 0x0000004648497291 */ /* 0x000fe2000f8e18ff */
[----:B------:R-:W-:Y:S02]  /*3240*/  PRMT R3, RZ, 0x654, R3 ;  /* 0x00000654ff037816 */ /* 0x000fe40000000003 */
[----:B-1----:R-:W1:Y:S01]  /*3250*/  LDS.128 R4, [R4+0xf0] ;  /* 0x0000f00004047984 */ /* 0x002e620000000c00 */
[----:B------:R-:W-:Y:S02]  /*3260*/  @P0 SHF.L.U32 R2, R8, 0x1f, RZ ;  /* 0x0000001f08020819 */ /* 0x000fe400000006ff */
[----:B------:R-:W-:Y:S01]  /*3270*/  SHF.L.U32 R0, R11, 0x1f, RZ ;  /* 0x0000001f0b007819 */ /* 0x000fe200000006ff */
[----:B------:R-:W-:Y:S01]  /*3280*/  @!PT LDS RZ, [RZ] ;  /* 0x00000000fffff984 */ /* 0x000fe20000000800 */
[----:B------:R-:W-:Y:S01]  /*3290*/  @!PT LDS RZ, [RZ] ;  /* 0x00000000fffff984 */ /* 0x000fe20000000800 */
[----:B------:R-:W-:Y:S01]  /*32a0*/  @!PT LDS RZ, [RZ] ;  /* 0x00000000fffff984 */ /* 0x000fe20000000800 */
[----:B------:R-:W-:Y:S01]  /*32b0*/  @!PT LDS RZ, [RZ] ;  /* 0x00000000fffff984 */ /* 0x000fe20000000800 */
[----:B------:R2:W-:Y:S06]  /*32c0*/  MEMBAR.ALL.CTA ;  /* 0x0000000000007992 */ /* 0x0005ec0000008000 */
[----:B--2---:R-:W2:Y:S01]  /*32d0*/  FENCE.VIEW.ASYNC.S ;  /* 0x00000000000073c6 */ /* 0x004ea20000000000 */
[----:B------:R-:W-:Y:S01]  /*32e0*/  R2UR UR8, R14 ;  /* 0x000000000e0872ca */ /* 0x000fe200000e0000 */
[----:B--2---:R2:W-:Y:S01]  /*32f0*/  SYNCS.ARRIVE.TRANS64.RED.A1T0 RZ, [R3+URZ], RZ ;  /* 0x000000ff03ff79a7 */ /* 0x0045e200081004ff */
[----:B------:R2:W3:Y:S01]  /*3300*/  @P0 SYNCS.PHASECHK.TRANS64.TRYWAIT P2, [UR6], R2 ;  /* 0x00000002ff0005a7 */ /* 0x0004e20008041106 */
[----:B------:R-:W-:Y:S01]  /*3310*/  ULEA.HI UR6, UR72, UR72, URZ, 0x1 ;  /* 0x0000004848067291 */ /* 0x000fe2000f8f08ff */
[----:B-1----:R-:W-:-:S03]  /*3320*/  LOP3.LUT P1, RZ, R6, 0x1, RZ, 0xc0, !PT ;  /* 0x0000000106ff7812 */ /* 0x002fc6000782c0ff */
[----:B------:R-:W-:Y:S02]  /*3330*/  ULOP3.LUT UR7, UR6, 0xffe, URZ, 0xc0, !UPT ;  /* 0x00000ffe06077892 */ /* 0x000fe4000f8ec0ff */
[----:B------:R-:W-:Y:S02]  /*3340*/  USHF.R.U32.HI UR10, URZ, 0x1, UR6 ;  /* 0x00000001ff0a7899 */ /* 0x000fe40008011606 */
[----:B------:R-:W-:Y:S02]  /*3350*/  UIADD3 UR6, UPT, UPT, -UR7, UR72, URZ ;  /* 0x0000004807067290 */ /* 0x000fe4000fffe1ff */
[----:B------:R-:W-:-:S04]  /*3360*/  UIMAD UR10, UR10, 0x60, UR8 ;  /* 0x000000600a0a78a4 */ /* 0x000fc8000f8e0208 */
[----:B------:R-:W-:Y:S01]  /*3370*/  ULEA UR10, UR6, UR10, 0x14 ;  /* 0x0000000a060a7291 */ /* 0x000fe2000f8ea0ff */
[----:B------:R-:W1:Y:S02]  /*3380*/  SYNCS.PHASECHK.TRANS64.TRYWAIT P0, [UR73+0xa0], R0 ;  /* 0x0000a000ff0075a7 */ /* 0x000e640008001149 */
[----:B-123--:R-:W-:Y:S09]  /*3390*/  @!P0 BRA `(.L_x_52) ;  /* 0x0000004800c88947 */ /* 0x00eff20003800000 */
.L_x_133:
[----:B------:R-:W-:Y:S01]  /*33a0*/  IADD3 R10, PT, PT, R10, 0x1, RZ ;  /* 0x000000010a0a7810 */ /* 0x000fe20007ffe0ff */
[----:B------:R-:W-:Y:S06]  /*33b0*/  BRA.U !UP3, `(.L_x_53) ;  /* 0x000000050bd87547 */ /* 0x000fec000b800000 */
[----:B------:R-:W-:Y:S01]  /*33c0*/  R2UR UR68, R13 ;  /* 0x000000000d4472ca */ /* 0x000fe200000e0000 */
[----:B------:R-:W-:Y:S01]  /*33d0*/  UPLOP3.LUT UP4, UPT, UPT, UPT, UPT, 0x40, 0x4 ;  /* 0x000000000004789c */ /* 0x000fe20003f8e870 */
[----:B------:R-:W-:-:S15]  /*33e0*/  R2UR UR11, R12 ;  /* 0x000000000c0b72ca */ /* 0x000fde00000e0000 */
.L_x_56:
[----:B------:R-:W-:Y:S02]  /*33f0*/  UIADD3 UR68, UPT, UPT, UR68, 0x1, URZ ;  /* 0x0000000144447890 */ /* 0x000fe4000fffe0ff */
[----:B--2---:R-:W-:Y:S02]  /*3400*/  ULEA UR7, UR5, UR70, 0x3 ;  /* 0x0000004605077291 */ /* 0x004fe4000f8e18ff */
[----:B------:R-:W-:Y:S01]  /*3410*/  UISETP.NE.AND UP0, UPT, UR68, URZ, UPT ;  /* 0x000000ff4400728c */ /* 0x000fe2000bf05270 */
[----:B------:R-:W-:Y:S10]  /*3420*/  @P2 BRA `(.L_x_54) ;  /* 0x00000000000c2947 */ /* 0x000ff40003800000 */
[----:B-1----:R-:W-:Y:S04]  /*3430*/  SHF.L.U32 R3, R8, 0x1f, RZ ;  /* 0x0000001f08037819 */ /* 0x002fe800000006ff */
[----:B------:R-:W1:Y:S02]  /*3440*/  SYNCS.PHASECHK.TRANS64.TRYWAIT P0, [UR7], R3 ;  /* 0x00000003ff0075a7 */ /* 0x000e640008001107 */
[----:B-1----:R-:W-:Y:S05]  /*3450*/  @!P0 BRA `(.L_x_55) ;  /* 0x0000004800b08947 */ /* 0x002fea0003800000 */
.L_x_54:
[----:B------:R-:W-:Y:S01]  /*3460*/  UISETP.NE.AND UP1, UPT, UR11, 0x1, UPT ;  /* 0x000000010b00788c */ /* 0x000fe2000bf25270 */
[----:B------:R-:W-:Y:S01]  /*3470*/  PLOP3.LUT P2, PT, PT, PT, PT, 0x80, 0x8 ;  /* 0x000000000008781c */ /* 0x000fe20003f4f070 */
[----:B------:R-:W-:Y:S01]  /*3480*/  UIADD3 UR9, UPT, UPT, UR5, 0x1, URZ ;  /* 0x0000000105097890 */ /* 0x000fe2000fffe0ff */
[----:B-1----:R-:W-:Y:S01]  /*3490*/  MOV.SPILL R3, UR73 ;  /* 0x0000004900037c02 */ /* 0x002fe20009000f00 */
[----:B------:R-:W-:Y:S01]  /*34a0*/  UIADD3 UR69, UPT, UPT, UR7, 0x10, URZ ;  /* 0x0000001007457890 */ /* 0x000fe2000fffe0ff */
[----:B------:R-:W-:Y:S01]  /*34b0*/  MOV.SPILL R2, UR72 ;  /* 0x0000004800027c02 */ /* 0x000fe20009000f00 */
[----:B------:R-:W-:Y:S01]  /*34c0*/  UISETP.NE.AND UP2, UPT, UR9, 0x2, UPT ;  /* 0x000000020900788c */ /* 0x000fe2000bf45270 */
[----:B------:R-:W-:Y:S01]  /*34d0*/  PLOP3.LUT P0, PT, PT, PT, UP1, 0x80, 0x8 ;  /* 0x000000000008781c */ /* 0x000fe20003f0f018 */
[----:B------:R-:W-:Y:S02]  /*34e0*/  UIMAD UR6, UR5, 0xc00, UR4 ;  /* 0x00000c00050678a4 */ /* 0x000fe4000f8e0204 */
[----:B------:R-:W-:Y:S02]  /*34f0*/  ULEA UR8, UR5, UR71, 0xb ;  /* 0x0000004705087291 */ /* 0x000fe4000f8e58ff */
[----:B------:R-:W-:Y:S02]  /*3500*/  USEL UR7, URZ, 0x1, UP2 ;  /* 0x00000001ff077887 */ /* 0x000fe40009000000 */
[----:B------:R-:W-:Y:S02]  /*3510*/  USEL UR5, UR9, URZ, UP2 ;  /* 0x000000ff09057287 */ /* 0x000fe40009000000 */
[----:B------:R-:W-:Y:S02]  /*3520*/  UIADD3 UR20, UPT, UPT, UR6, 0x2, URZ ;  /* 0x0000000206147890 */ /* 0x000fe4000fffe0ff */
[----:B------:R-:W-:Y:S01]  /*3530*/  @UP1 ULEA UR9, UR5, UR70, 0x3 ;  /* 0x0000004605091291 */ /* 0x000fe2000f8e18ff */
[----:B------:R-:W-:Y:S01]  /*3540*/  LOP3.LUT R8, R8, UR7, RZ, 0x3c, !PT ;  /* 0x0000000708087c12 */ /* 0x000fe2000f8e3cff */
[----:B------:R-:W-:Y:S02]  /*3550*/  UIADD3 UR18, UPT, UPT, UR8, 0x2, URZ ;  /* 0x0000000208127890 */ /* 0x000fe4000fffe0ff */
[----:B------:R-:W-:Y:S01]  /*3560*/  UIADD3 UR14, UPT, UPT, UR6, 0x4, URZ ;  /* 0x00000004060e7890 */ /* 0x000fe2000fffe0ff */
[----:B------:R-:W-:Y:S01]  /*3570*/  @P0 SHF.L.U32 R0, R8, 0x1f, RZ ;  /* 0x0000001f08000819 */ /* 0x000fe200000006ff */
[----:B------:R-:W-:Y:S02]  /*3580*/  UIADD3 UR12, UPT, UPT, UR8, 0x4, URZ ;  /* 0x00000004080c7890 */ /* 0x000fe4000fffe0ff */
[----:B------:R-:W-:Y:S01]  /*3590*/  UIADD3 UR66, UPT, UPT, UR6, 0x6, URZ ;  /* 0x0000000606427890 */ /* 0x000fe2000fffe0ff */
[----:B------:R2:W3:Y:S01]  /*35a0*/  @P0 SYNCS.PHASECHK.TRANS64.TRYWAIT P2, [UR9], R0 ;  /* 0x00000000ff0005a7 */ /* 0x0004e20008041109 */
[----:B------:R-:W-:Y:S02]  /*35b0*/  UIADD3 UR64, UPT, UPT, UR8, 0x6, URZ ;  /* 0x0000000608407890 */ /* 0x000fe4000fffe0ff */
        /* <DEDUP_REMOVED lines=22> */
[----:B------:R-:W-:Y:S01]  /*3720*/  UIADD3 UR11, UPT, UPT, UR11, -0x1, URZ ;  /* 0xffffffff0b0b7890 */ /* 0x000fe2000fffe0ff */
[----:B------:R-:W-:Y:S01]  /*3730*/  UMOV UR7, 0x40004040 ;  /* 0x4000404000077882 */ /* 0x000fe20000000000 */
[----:B------:R-:W-:Y:S01]  /*3740*/  UMOV UR72, 0x0 ;  /* 0x0000000000487882 */ /* 0x000fe20000000000 */
[----:B------:R-:W-:Y:S01]  /*3750*/  UMOV UR73, 0x4180010 ;  /* 0x0418001000497882 */ /* 0x000fe20000000000 */
[----:B------:R-:W-:Y:S01]  /*3760*/  UMOV UR9, 0x40004040 ;  /* 0x4000404000097882 */ /* 0x000fe20000000000 */
[----:B------:R-:W-:Y:S01]  /*3770*/  UMOV UR21, 0x40004040 ;  /* 0x4000404000157882 */ /* 0x000fe20000000000 */
[----:B------:R1:W-:Y:S01]  /*3780*/  UTCHMMA gdesc[UR8], gdesc[UR6], tmem[UR10], tmem[UR72], idesc[UR73], UP4 ;  /* 0x00ff4806080075ea */ /* 0x0003e2000a00000a */
[----:B------:R-:W-:Y:S01]  /*3790*/  UPLOP3.LUT UP4, UPT, UPT, UPT, UPT, 0x80, 0x8 ;  /* 0x000000000008789c */ /* 0x000fe20003f8f070 */
[----:B------:R-:W-:Y:S01]  /*37a0*/  UMOV UR19, 0x40004040 ;  /* 0x4000404000137882 */ /* 0x000fe20000000000 */
[----:B------:R-:W-:Y:S01]  /*37b0*/  UMOV UR15, 0x40004040 ;  /* 0x40004040000f7882 */ /* 0x000fe20000000000 */
[----:B------:R4:W-:Y:S01]  /*37c0*/  UTCHMMA gdesc[UR18], gdesc[UR20], tmem[UR10], tmem[UR72], idesc[UR73], UPT ;  /* 0x00ff4814120075ea */ /* 0x0009e2000b80000a */
[----:B------:R-:W-:Y:S01]  /*37d0*/  UMOV UR13, 0x40004040 ;  /* 0x40004040000d7882 */ /* 0x000fe20000000000 */
        /* <DEDUP_REMOVED lines=18> */
[----:B-1----:R-:W-:Y:S02]  /*3900*/  UIADD3 UR6, UPT, UPT, UR6, 0x906, URZ ;  /* 0x0000090606067890 */ /* 0x002fe4000fffe0ff */
[----:B------:R-:W-:Y:S01]  /*3910*/  UIADD3 UR8, UPT, UPT, UR8, 0x606, URZ ;  /* 0x0000060608087890 */ /* 0x000fe2000fffe0ff */
[----:B------:R-:W-:Y:S01]  /*3920*/  UMOV UR31, 0x40004040 ;  /* 0x40004040001f7882 */ /* 0x000fe20000000000 */
[----:B----4-:R-:W-:Y:S01]  /*3930*/  UMOV UR20, 0x0 ;  /* 0x0000000000147882 */ /* 0x010fe20000000000 */
[----:B------:R-:W-:Y:S01]  /*3940*/  UMOV UR21, 0x4180010 ;  /* 0x0418001000157882 */ /* 0x000fe20000000000 */
[----:B------:R-:W-:Y:S01]  /*3950*/  UMOV UR18, 0x0 ;  /* 0x0000000000127882 */ /* 0x000fe20000000000 */
[----:B------:R1:W-:Y:S01]  /*3960*/  UTCHMMA gdesc[UR12], gdesc[UR14], tmem[UR10], tmem[UR20], idesc[UR21], UPT ;  /* 0x00ff140e0c0075ea */ /* 0x0003e2000b80000a */
[----:B------:R2:W-:Y:S01]  /*3970*/  UTCHMMA gdesc[UR64], gdesc[UR66], tmem[UR10], tmem[UR20], idesc[UR21], UPT ;  /* 0x00ff1442400075ea */ /* 0x0005e2000b80000a */
[----:B------:R-:W-:Y:S01]  /*3980*/  UMOV UR19, 0x4180010 ;  /* 0x0418001000137882 */ /* 0x000fe20000000000 */
[----:B------:R2:W-:Y:S01]  /*3990*/  UTCHMMA gdesc[UR60], gdesc[UR62], tmem[UR10], tmem[UR20], idesc[UR21], UPT ;  /* 0x00ff143e3c0075ea */ /* 0x0005e2000b80000a */
[----:B------:R2:W-:Y:S01]  /*39a0*/  UTCHMMA gdesc[UR56], gdesc[UR58], tmem[UR10], tmem[UR18], idesc[UR19], UPT ;  /* 0x00ff123a380075ea */ /* 0x0005e2000b80000a */
[----:B------:R2:W-:Y:S01]  /*39b0*/  UTCHMMA gdesc[UR52], gdesc[UR54], tmem[UR10], tmem[UR18], idesc[UR19], UPT ;  /* 0x00ff1236340075ea */ /* 0x0005e2000b80000a */
[----:B------:R-:W-:Y:S01]  /*39c0*/  UMOV UR29, 0x40004040 ;  /* 0x40004040001d7882 */ /* 0x000fe20000000000 */
[----:B------:R-:W-:Y:S01]  /*39d0*/  UMOV UR27, 0x40004040 ;  /* 0x40004040001b7882 */ /* 0x000fe20000000000 */
[----:B------:R-:W-:Y:S01]  /*39e0*/  UMOV UR25, 0x40004040 ;  /* 0x4000404000197882 */ /* 0x000fe20000000000 */
[----:B------:R-:W-:Y:S01]  /*39f0*/  UMOV UR23, 0x40004040 ;  /* 0x4000404000177882 */ /* 0x000fe20000000000 */
[----:B------:R-:W-:Y:S01]  /*3a00*/  UMOV UR17, 0x40004040 ;  /* 0x4000404000117882 */ /* 0x000fe20000000000 */
[----:B------:R-:W-:Y:S02]  /*3a10*/  R2UR.FILL UR73, R3 ;  /* 0x00000000034972ca */ /* 0x000fe400004e0000 */
[----:B------:R-:W-:Y:S01]  /*3a20*/  R2UR.FILL UR72, R2 ;  /* 0x00000000024872ca */ /* 0x000fe200004e0000 */
[----:B-1----:R-:W-:Y:S01]  /*3a30*/  UMOV UR12, 0x0 ;  /* 0x00000000000c7882 */ /* 0x002fe20000000000 */
[----:B------:R-:W-:Y:S01]  /*3a40*/  UMOV UR13, 0x4180010 ;  /* 0x04180010000d7882 */ /* 0x000fe20000000000 */
[----:B------:R-:W-:Y:S01]  /*3a50*/  UMOV UR14, 0x0 ;  /* 0x00000000000e7882 */ /* 0x000fe20000000000 */
[----:B------:R2:W-:Y:S01]  /*3a60*/  UTCHMMA gdesc[UR48], gdesc[UR50], tmem[UR10], tmem[UR12], idesc[UR13], UPT ;  /* 0x00ff0c32300075ea */ /* 0x0005e2000b80000a */
[----:B------:R2:W-:Y:S01]  /*3a70*/  UTCHMMA gdesc[UR44], gdesc[UR46], tmem[UR10], tmem[UR12], idesc[UR13], UPT ;  /* 0x00ff0c2e2c0075ea */ /* 0x0005e2000b80000a */
[----:B------:R2:W-:Y:S01]  /*3a80*/  UTCHMMA gdesc[UR40], gdesc[UR42], tmem[UR10], tmem[UR12], idesc[UR13], UPT ;  /* 0x00ff0c2a280075ea */ /* 0x0005e2000b80000a */
[----:B------:R2:W-:Y:S01]  /*3a90*/  UTCHMMA gdesc[UR36], gdesc[UR38], tmem[UR10], tmem[UR20], idesc[UR21], UPT ;  /* 0x00ff1426240075ea */ /* 0x0005e2000b80000a */
[----:B------:R-:W-:Y:S01]  /*3aa0*/  UMOV UR15, 0x4180010 ;  /* 0x04180010000f7882 */ /* 0x000fe20000000000 */
[----:B------:R2:W-:Y:S01]  /*3ab0*/  UTCHMMA gdesc[UR32], gdesc[UR34], tmem[UR10], tmem[UR18], idesc[UR19], UPT ;  /* 0x00ff1222200075ea */ /* 0x0005e2000b80000a */
[----:B------:R2:W-:Y:S01]  /*3ac0*/  UTCHMMA gdesc[UR28], gdesc[UR30], tmem[UR10], tmem[UR14], idesc[UR15], UPT ;  /* 0x00ff0e1e1c0075ea */ /* 0x0005e2000b80000a */
[----:B------:R2:W-:Y:S01]  /*3ad0*/  UTCHMMA gdesc[UR24], gdesc[UR26], tmem[UR10], tmem[UR12], idesc[UR13], UPT ;  /* 0x00ff0c1a180075ea */ /* 0x0005e2000b80000a */
[----:B------:R2:W-:Y:S01]  /*3ae0*/  UTCHMMA gdesc[UR16], gdesc[UR22], tmem[UR10], tmem[UR76], idesc[UR77], UPT ;  /* 0x00ff4c16100075ea */ /* 0x0005e2000b80000a */
[----:B------:R2:W-:Y:S01]  /*3af0*/  UTCHMMA gdesc[UR8], gdesc[UR6], tmem[UR10], tmem[UR74], idesc[UR75], UPT ;  /* 0x00ff4a06080075ea */ /* 0x0005e2000b80000a */
[----:B------:R2:W-:Y:S01]  /*3b00*/  UTCBAR [UR69], URZ ;  /* 0x000000ff450073e9 */ /* 0x0005e200080000ff */
[----:B---3--:R-:W-:Y:S05]  /*3b10*/  BRA.U UP0, `(.L_x_56) ;  /* 0xfffffff900347547 */ /* 0x008fea000b83ffff */
.L_x_53:
[----:B--2---:R-:W-:Y:S01]  /*3b20*/  UIADD3 UR6, UPT, UPT, UR72, 0x1, URZ ;  /* 0x0000000148067890 */ /* 0x004fe2000fffe0ff */
[C---:B------:R-:W-:Y:S01]  /*3b30*/  ISETP.NE.AND P0, PT, R10.reuse, 0x2, PT ;  /* 0x000000020a00780c */ /* 0x040fe20003f05270 */
[----:B------:R-:W-:Y:S02]  /*3b40*/  UIADD3 UR7, UPT, UPT, UR73, 0x80, URZ ;  /* 0x0000008049077890 */ /* 0x000fe4000fffe0ff */
[----:B------:R-:W-:Y:S01]  /*3b50*/  UISETP.NE.AND UP0, UPT, UR6, 0x4, UPT ;  /* 0x000000040600788c */ /* 0x000fe2000bf05270 */
[----:B-1----:R-:W-:Y:S02]  /*3b60*/  SEL R0, RZ, 0x1, P0 ;  /* 0x00000001ff007807 */ /* 0x002fe40000000000 */
[----:B------:R-:W-:Y:S01]  /*3b70*/  SEL R10, R10, RZ, P0 ;  /* 0x000000ff0a0a7207 */ /* 0x000fe20000000000 */
[----:B------:R-:W-:Y:S01]  /*3b80*/  USEL UR8, URZ, 0x1, UP0 ;  /* 0x00000001ff087887 */ /* 0x000fe20008000000 */
[----:B------:R-:W-:Y:S01]  /*3b90*/  LOP3.LUT R9, R9, R0, RZ, 0x3c, !PT ;  /* 0x0000000009097212 */ /* 0x000fe200078e3cff */
[----:B------:R-:W-:Y:S01]  /*3ba0*/  USEL UR72, UR6, URZ, UP0 ;  /* 0x000000ff06487287 */ /* 0x000fe20008000000 */
[----:B------:R1:W-:Y:S03]  /*3bb0*/  UTCBAR [UR7], URZ ;  /* 0x000000ff070073e9 */ /* 0x0003e600080000ff */
[----:B------:R-:W-:Y:S01]  /*3bc0*/  LOP3.LUT R11, R11, UR8, RZ, 0x3c, !PT ;  /* 0x000000080b0b7c12 */ /* 0x000fe2000f8e3cff */
[----:B------:R-:W-:Y:S07]  /*3bd0*/  @P1 BRA `(.L_x_57) ;  /* 0xfffffff400701947 */ /* 0x000fee000383ffff */
[----:B------:R-:W2:Y:S01]  /*3be0*/  S2UR UR8, SR_CgaCtaId ;  /* 0x00000000000879c3 */ /* 0x000ea20000008800 */
[----:B------:R-:W-:Y:S01]  /*3bf0*/  ELECT P0, URZ, PT ;  /* 0x0000000000ff782f */ /* 0x000fe20003800000 */
[----:B------:R-:W-:Y:S01]  /*3c00*/  IMAD.MOV.U32 R0, RZ, RZ, 0x1 ;  /* 0x00000001ff007424 */ /* 0x000fe200078e00ff */
[----:B------:R-:W-:Y:S01]  /*3c10*/  UIADD3 UR70, UPT, UPT, UR70, 0xa0, URZ ;  /* 0x000000a046467890 */ /* 0x000fe2000fffe0ff */
[----:B------:R-:W-:Y:S01]  /*3c20*/  SHF.L.U32 R3, R11, 0x1f, RZ ;  /* 0x0000001f0b037819 */ /* 0x000fe200000006ff */
[----:B------:R-:W-:-:S03]  /*3c30*/  UMOV UR4, 0x40 ;  /* 0x0000004000047882 */ /* 0x000fc60000000000 */
[----:B------:R-:W-:Y:S01]  /*3c40*/  UVIRTCOUNT.DEALLOC.SMPOOL 0x80 ;  /* 0x000000800000784c */ /* 0x000fe20000000000 */
[----:B--2---:R-:W-:Y:S02]  /*3c50*/  ULEA UR8, UR8, UR4, 0x18 ;  /* 0x0000000408087291 */ /* 0x004fe4000f8ec0ff */
[----:B------:R-:W-:-:S07]  /*3c60*/  ULEA UR4, UR72, UR70, 0x3 ;  /* 0x0000004648047291 */ /* 0x000fce000f8e18ff */
[----:B------:R2:W-:Y:S02]  /*3c70*/  @P0 STS.U8 [UR8+0x1c], R0 ;  /* 0x00001c00ff000988 */ /* 0x0005e40008000008 */
[----:B------:R-:W3:Y:S02]  /*3c80*/  SYNCS.PHASECHK.TRANS64.TRYWAIT P0, [UR4], R3 ;  /* 0x00000003ff0075a7 */ /* 0x000ee40008001104 */
[----:B--23--:R-:W-:Y:S05]  /*3c90*/  @!P0 BRA `(.L_x_58) ;  /* 0x0000004000b88947 */ /* 0x00cfea0003800000 */
.L_x_136:
[----:B------:R-:W-:-:S04]  /*3ca0*/  UIADD3 UR4, UPT, UPT, UR72, 0x1, URZ ;  /* 0x0000000148047890 */ /* 0x000fc8000fffe0ff */
[----:B------:R-:W-:-:S04]  /*3cb0*/  UISETP.NE.AND UP0, UPT, UR4, 0x4, UPT ;  /* 0x000000040400788c */ /* 0x000fc8000bf05270 */
[----:B------:R-:W-:Y:S02]  /*3cc0*/  USEL UR6, URZ, 0x1, UP0 ;  /* 0x00000001ff067887 */ /* 0x000fe40008000000 */
[----:B------:R-:W-:-:S04]  /*3cd0*/  USEL UR4, UR4, URZ, UP0 ;  /* 0x000000ff04047287 */ /* 0x000fc80008000000 */
[----:B------:R-:W-:Y:S01]  /*3ce0*/  ULEA UR5, UR4, UR70, 0x3 ;  /* 0x0000004604057291 */ /* 0x000fe2000f8e18ff */
[----:B------:R-:W-:-:S04]  /*3cf0*/  LOP3.LUT R2, R11, UR6, RZ, 0x3c, !PT ;  /* 0x000000060b027c12 */ /* 0x000fc8000f8e3cff */
[----:B--2---:R-:W-:-:S04]  /*3d00*/  SHF.L.U32 R3, R2, 0x1f, RZ ;  /* 0x0000001f02037819 */ /* 0x004fc800000006ff */
[----:B------:R-:W2:Y:S02]  /*3d10*/  SYNCS.PHASECHK.TRANS64.TRYWAIT P0, [UR5], R3 ;  /* 0x00000003ff0075a7 */ /* 0x000ea40008001105 */
[----:B--2---:R-:W-:Y:S05]  /*3d20*/  @!P0 BRA `(.L_x_59) ;  /* 0x0000004000ac8947 */ /* 0x004fea0003800000 */
.L_x_138:
        /* <DEDUP_REMOVED lines=9> */
.L_x_140:
[----:B------:R-:W-:-:S04]  /*3dc0*/  UIADD3 UR4, UPT, UPT, UR4, 0x1, URZ ;  /* 0x0000000104047890 */ /* 0x000fc8000fffe0ff */
[----:B------:R-:W-:-:S04]  /*3dd0*/  UISETP.NE.AND UP0, UPT, UR4, 0x4, UPT ;  /* 0x000000040400788c */ /* 0x000fc8000bf05270 */
[----:B------:R-:W-:Y:S02]  /*3de0*/  USEL UR5, URZ, 0x1, UP0 ;  /* 0x00000001ff057887 */ /* 0x000fe40008000000 */
[----:B------:R-:W-:-:S04]  /*3df0*/  USEL UR4, UR4, URZ, UP0 ;  /* 0x000000ff04047287 */ /* 0x000fc80008000000 */
[----:B------:R-:W-:Y:S01]  /*3e00*/  ULEA UR4, UR4, UR70, 0x3 ;  /* 0x0000004604047291 */ /* 0x000fe2000f8e18ff */
[----:B--2---:R-:W-:-:S04]  /*3e10*/  LOP3.LUT R3, R2, UR5, RZ, 0x3c, !PT ;  /* 0x0000000502037c12 */ /* 0x004fc8000f8e3cff */
[----:B------:R-:W-:-:S04]  /*3e20*/  SHF.L.U32 R3, R3, 0x1f, RZ ;  /* 0x0000001f03037819 */ /* 0x000fc800000006ff */
[----:B------:R-:W2:Y:S02]  /*3e30*/  SYNCS.PHASECHK.TRANS64.TRYWAIT P0, [UR4], R3 ;  /* 0x00000003ff0075a7 */ /* 0x000ea40008001104 */
[----:B--2---:R-:W-:Y:S05]  /*3e40*/  @!P0 BRA `(.L_x_61) ;  /* 0x0000004000948947 */ /* 0x004fea0003800000 */
.L_x_142:
[----:B------:R-:W-:Y:S01]  /*3e50*/  NOP ;  /* 0x0000000000007918 */ /* 0x000fe20000000000 */
[----:B--2---:R-:W2:Y:S01]  /*3e60*/  LDS R0, [UR8+0x14] ;  /* 0x00001408ff007984 */ /* 0x004ea20008000800 */
[----:B------:R-:W-:Y:S01]  /*3e70*/  R2UR UR4, R14 ;  /* 0x000000000e0472ca */ /* 0x000fe200000e0000 */
[----:B------:R-:W-:Y:S01]  /*3e80*/  UMOV UR5, 0xffff ;  /* 0x0000ffff00057882 */ /* 0x000fe20000000000 */
[----:B------:R-:W-:-:S11]  /*3e90*/  UMOV UR6, 0x1 ;  /* 0x0000000100067882 */ /* 0x000fd60000000000 */
[----:B------:R-:W-:-:S04]  /*3ea0*/  ULOP3.LUT UR4, UR4, 0xffff, URZ, 0xc0, !UPT ;  /* 0x0000ffff04047892 */ /* 0x000fc8000f8ec0ff */
[----:B------:R-:W-:-:S04]  /*3eb0*/  USHF.R.U32.HI UR4, URZ, 0x5, UR4 ;  /* 0x00000005ff047899 */ /* 0x000fc80008011604 */
[----:B------:R-:W-:Y:S02]  /*3ec0*/  USHF.L.U32 UR5, UR5, UR4, URZ ;  /* 0x0000000405057299 */ /* 0x000fe400080006ff */
[----:B------:R-:W-:-:S04]  /*3ed0*/  USHF.L.U32 UR4, UR6, UR4, URZ ;  /* 0x0000000406047299 */ /* 0x000fc800080006ff */
[----:B--2---:R-:W-:-:S04]  /*3ee0*/  LOP3.LUT R0, R0, UR5, RZ, 0xc0, !PT ;  /* 0x0000000500007c12 */ /* 0x004fc8000f8ec0ff */
[----:B------:R-:W-:-:S13]  /*3ef0*/  ISETP.NE.AND P0, PT, R0, UR5, PT ;  /* 0x0000000500007c0c */ /* 0x000fda000bf05270 */
[----:B------:R-:W-:Y:S05]  /*3f00*/  @P0 BRA `(.L_x_62) ;  /* 0x0000000000580947 */ /* 0x000fea0003800000 */
[----:B------:R-:W2:Y:S02]  /*3f10*/  LDS R0, [UR8+0x18] ;  /* 0x00001808ff007984 */ /* 0x000ea40008000800 */
[----:B--2---:R-:W-:-:S04]  /*3f20*/  LOP3.LUT R0, R0, UR4, RZ, 0xc0, !PT ;  /* 0x0000000400007c12 */ /* 0x004fc8000f8ec0ff */
[----:B------:R-:W-:-:S13]  /*3f30*/  ISETP.NE.AND P0, PT, R0, UR4, PT ;  /* 0x0000000400007c0c */ /* 0x000fda000bf05270 */
[----:B------:R-:W-:Y:S05]  /*3f40*/  @P0 BRA `(.L_x_63) ;  /* 0x00000000003c0947 */ /* 0x000fea0003800000 */
[----:B------:R-:W2:Y:S01]  /*3f50*/  S2R R2, SR_LANEID ;  /* 0x0000000000027919 */ /* 0x000ea20000000000 */
[----:B------:R-:W-:Y:S01]  /*3f60*/  ULOP3.LUT UR5, URZ, UR5, URZ, 0x33, !UPT ;  /* 0x00000005ff057292 */ /* 0x000fe2000f8e33ff */
[----:B------:R-:W-:Y:S01]  /*3f70*/  LOP3.LUT R4, RZ, UR4, RZ, 0x33, !PT ;  /* 0x00000004ff047c12 */ /* 0x000fe2000f8e33ff */
[----:B------:R-:W-:Y:S02]  /*3f80*/  VOTEU.ANY UR4, UPT, PT ;  /* 0x0000000000047886 */ /* 0x000fe400038e0100 */
[----:B------:R-:W-:Y:S01]  /*3f90*/  UFLO.U32 UR4, UR4 ;  /* 0x00000004000472bd */ /* 0x000fe200080e0000 */
[----:B------:R-:W3:Y:S01]  /*3fa0*/  REDUX UR6, R4 ;  /* 0x00000000040673c4 */ /* 0x000ee20000000000 */
[----:B------:R-:W-:-:S06]  /*3fb0*/  IMAD.U32 R0, RZ, RZ, UR5 ;  /* 0x00000005ff007e24 */ /* 0x000fcc000f8e00ff */
[----:B------:R4:W-:Y:S01]  /*3fc0*/  UTCATOMSWS.AND URZ, UR5 ;  /* 0x0000000500ff79e3 */ /* 0x0009e20008000000 */
[----:B-1----:R-:W1:Y:S01]  /*3fd0*/  REDUX UR7, R0 ;  /* 0x00000000000773c4 */ /* 0x002e620000000000 */
[----:B--2---:R-:W-:Y:S01]  /*3fe0*/  ISETP.EQ.U32.AND P0, PT, R2, UR4, PT ;  /* 0x0000000402007c0c */ /* 0x004fe2000bf02070 */
[----:B---3--:R-:W-:Y:S01]  /*3ff0*/  IMAD.U32 R2, RZ, RZ, UR6 ;  /* 0x00000006ff027e24 */ /* 0x008fe2000f8e00ff */
[----:B-1----:R-:W-:-:S11]  /*4000*/  MOV R3, UR7 ;  /* 0x0000000700037c02 */ /* 0x002fd60008000f00 */
[----:B------:R4:W-:Y:S04]  /*4010*/  @P0 ATOMS.AND RZ, [UR8+0x14], R3 ;  /* 0x00001403ffff098c */ /* 0x0009e8000a800008 */
[----:B------:R4:W-:Y:S01]  /*4020*/  @P0 ATOMS.AND RZ, [UR8+0x18], R2 ;  /* 0x00001802ffff098c */ /* 0x0009e2000a800008 */
[----:B------:R-:W-:Y:S05]  /*4030*/  BRA `(.L_x_64) ;  /* 0x0000000000147947 */ /* 0x000fea0003800000 */
.L_x_63:
[----:B------:R-:W-:Y:S02]  /*4040*/  MOV R2, 0x4060 ;  /* 0x0000406000027802 */ /* 0x000fe40000000f00 */
[----:B-1---5:R-:W-:Y:S05]  /*4050*/  CALL.REL.NOINC `($__internal_0_$__cuda_sm10x_tcgen05_guardrail_trap_col_being_dealloced_not_returned_by_alloc) ;  /* 0x0000004400347944 */ /* 0x022fea0003c00000 */
[----:B------:R-:W-:Y:S05]  /*4060*/  BRA `(.L_x_64) ;  /* 0x0000000000087947 */ /* 0x000fea0003800000 */
.L_x_62:
[----:B------:R-:W-:Y:S02]  /*4070*/  MOV R2, 0x4090 ;  /* 0x0000409000027802 */ /* 0x000fe40000000f00 */
[----:B-1---5:R-:W-:Y:S05]  /*4080*/  CALL.REL.NOINC `($__internal_2_$__cuda_sm10x_tcgen05_guardrail_trap_unallocated_columns_being_dealloced) ;  /* 0x0000004400407944 */ /* 0x022fea0003c00000 */
.L_x_64:
[----:B------:R-:W-:Y:S01]  /*4090*/  NOP ;  /* 0x0000000000007918 */ /* 0x000fe20000000000 */
[----:B----4-:R-:W-:Y:S05]  /*40a0*/  EXIT ;  /* 0x000000000000794d */ /* 0x010fea0003800000 */
.L_x_46:
[----:B------:R-:W-:-:S09]  /*40b0*/  UISETP.NE.OR UP2, UPT, UR10, 0x3, !UP2 ;  /* 0x000000030a00788c */ /* 0x000fd2000d745670 */
[----:B------:R-:W-:Y:S05]  /*40c0*/  BRA.U UP2, `(.L_x_65) ;  /* 0x0000000d02ac7547 */ /* 0x000fea000b800000 */
[----:B------:R-:W1:Y:S01]  /*40d0*/  LDCU.64 UR4, c[0x0][0x888] ;  /* 0x00011100ff0477ac */ /* 0x000e620008000a00 */
[----:B------:R-:W2:Y:S01]  /*40e0*/  LDC R0, c[0x0][0xb30] ;  /* 0x0002cc00ff007b82 */ /* 0x000ea20000000800 */
[----:B------:R-:W-:Y:S02]  /*40f0*/  HFMA2 R25, -RZ, RZ, 0, 0 ;  /* 0x00000000ff197431 */ /* 0x000fe400000001ff */
[----:B-----5:R-:W-:Y:S01]  /*4100*/  IMAD.MOV.U32 R32, RZ, RZ, 0x1 ;  /* 0x00000001ff207424 */ /* 0x020fe200078e00ff */
[----:B------:R-:W4:Y:S01]  /*4110*/  LDCU.64 UR14, c[0x0][0x890] ;  /* 0x00011200ff0e77ac */ /* 0x000f220008000a00 */
[----:B------:R-:W-:Y:S01]  /*4120*/  IMAD.MOV.U32 R27, RZ, RZ, RZ ;  /* 0x000000ffff1b7224 */ /* 0x000fe200078e00ff */
[----:B------:R-:W-:Y:S01]  /*4130*/  MOV R23, 0x1000 ;  /* 0x0000100000177802 */ /* 0x000fe20000000f00 */
[----:B------:R-:W-:Y:S01]  /*4140*/  UPLOP3.LUT UP1, UPT, UPT, UPT, UPT, 0x40, 0x4 ;  /* 0x000000000004789c */ /* 0x000fe20003f2e870 */
[----:B------:R-:W3:Y:S08]  /*4150*/  LDC R19, c[0x0][0x370] ;  /* 0x0000dc00ff137b82 */ /* 0x000ef00000000800 */
[----:B------:R-:W3:Y:S01]  /*4160*/  LDC R2, c[0x0][0xb0c] ;  /* 0x0002c300ff027b82 */ /* 0x000ee20000000800 */
[----:B-1----:R-:W-:-:S03]  /*4170*/  UISETP.NE.U32.AND UP2, UPT, UR4, URZ, UPT ;  /* 0x000000ff0400728c */ /* 0x002fc6000bf45070 */
[----:B------:R-:W-:Y:S01]  /*4180*/  UMOV UR4, 0x400 ;  /* 0x0000040000047882 */ /* 0x000fe20000000000 */
[----:B----4-:R-:W-:Y:S02]  /*4190*/  UISETP.NE.U32.AND UP3, UPT, UR14, URZ, UPT ;  /* 0x000000ff0e00728c */ /* 0x010fe4000bf65070 */
[----:B------:R-:W-:Y:S01]  /*41a0*/  ULEA UR4, UR37, UR4, 0x18 ;  /* 0x0000000425047291 */ /* 0x000fe2000f8ec0ff */
[----:B------:R-:W1:Y:S01]  /*41b0*/  LDC R18, c[0x0][0xb20] ;  /* 0x0002c800ff127b82 */ /* 0x000e620000000800 */
[----:B--2---:R-:W-:Y:S01]  /*41c0*/  ISETP.NE.AND P1, PT, R0, 0x1, PT ;  /* 0x000000010000780c */ /* 0x004fe20003f25270 */
[----:B------:R-:W-:Y:S02]  /*41d0*/  UISETP.NE.AND.EX UP2, UPT, UR5, URZ, UPT, UP2 ;  /* 0x000000ff0500728c */ /* 0x000fe4000bf45320 */
[----:B------:R-:W-:Y:S02]  /*41e0*/  UIADD3 UR13, UPT, UPT, UR4, 0x30, URZ ;  /* 0x00000030040d7890 */ /* 0x000fe4000fffe0ff */
[----:B------:R-:W-:-:S02]  /*41f0*/  UIADD3 UR25, UPT, UPT, UR4, 0x20, URZ ;  /* 0x0000002004197890 */ /* 0x000fc4000fffe0ff */
[----:B------:R-:W2:Y:S01]  /*4200*/  LDC.64 R36, c[0x0][0x348] ;  /* 0x0000d200ff247b82 */ /* 0x000ea20000000a00 */
[----:B------:R-:W-:Y:S02]  /*4210*/  UIADD3 UR17, UPT, UPT, UR4, 0x28, URZ ;  /* 0x0000002804117890 */ /* 0x000fe4000fffe0ff */
[----:B------:R-:W-:Y:S02]  /*4220*/  UPRMT UR13, UR37, 0x654, UR13 ;  /* 0x00000654250d7896 */ /* 0x000fe4000800000d */
[----:B------:R-:W-:-:S03]  /*4230*/  UISETP.NE.AND.EX UP3, UPT, UR15, URZ, UPT, UP3 ;  /* 0x000000ff0f00728c */ /* 0x000fc6000bf65330 */
[----:B------:R-:W4:Y:S08]  /*4240*/  LDC.64 R16, c[0x0][0xb10] ;  /* 0x0002c400ff107b82 */ /* 0x000f300000000a00 */
[----:B------:R-:W1:Y:S08]  /*4250*/  LDC.64 R6, c[0x0][0xb18] ;  /* 0x0002c600ff067b82 */ /* 0x000e700000000a00 */
[----:B------:R-:W1:Y:S08]  /*4260*/  LDC.64 R4, c[0x0][0xb28] ;  /* 0x0002ca00ff047b82 */ /* 0x000e700000000a00 */
[----:B---3--:R-:W1:Y:S02]  /*4270*/  LDC R22, c[0x0][0x374] ;  /* 0x0000dd00ff167b82 */ /* 0x008e640000000800 */
.L_x_75:
[----:B------:R-:W-:Y:S02]  /*4280*/  LEA R0, R27, UR4, 0x3 ;  /* 0x000000041b007c11 */ /* 0x000fe4000f8e18ff */
[----:B------:R-:W-:Y:S02]  /*4290*/  SHF.L.U32 R3, R25, 0x1f, RZ ;  /* 0x0000001f19037819 */ /* 0x000fe400000006ff */
[----:B------:R-:W-:Y:S02]  /*42a0*/  LEA R28, R27, UR4, 0x4 ;  /* 0x000000041b1c7c11 */ /* 0x000fe4000f8e20ff */
[----:B---3--:R-:W3:Y:S02]  /*42b0*/  SYNCS.PHASECHK.TRANS64.TRYWAIT P0, [R0+URZ+0x60], R3 ;  /* 0x00006003000075a7 */ /* 0x008ee400080011ff */
[----:B---3--:R-:W-:Y:S05]  /*42c0*/  @!P0 BRA `(.L_x_66) ;  /* 0x0000003c008c8947 */ /* 0x008fea0003800000 */
.L_x_143:
[----:B------:R-:W-:Y:S01]  /*42d0*/  ISETP.GE.AND P0, PT, R26, 0x1, PT ;  /* 0x000000011a00780c */ /* 0x000fe20003f06270 */
[----:B------:R-:W5:Y:S01]  /*42e0*/  LDS.128 R28, [R28+0xf0] ;  /* 0x0000f0001c1c7984 */ /* 0x000f620000000c00 */
[----:B---3--:R-:W-:Y:S01]  /*42f0*/  VIADD R0, R0, 0x70 ;  /* 0x0000007000007836 */ /* 0x008fe20000000000 */
[----:B------:R-:W-:Y:S01]  /*4300*/  @!PT LDS RZ, [RZ] ;  /* 0x00000000fffff984 */ /* 0x000fe20000000800 */
[----:B------:R-:W-:Y:S01]  /*4310*/  @!PT LDS RZ, [RZ] ;  /* 0x00000000fffff984 */ /* 0x000fe20000000800 */
[----:B------:R-:W-:Y:S01]  /*4320*/  @!PT LDS RZ, [RZ] ;  /* 0x00000000fffff984 */ /* 0x000fe20000000800 */
[----:B------:R-:W-:Y:S01]  /*4330*/  @!PT LDS RZ, [RZ] ;  /* 0x00000000fffff984 */ /* 0x000fe20000000800 */
[----:B------:R3:W-:Y:S06]  /*4340*/  MEMBAR.ALL.CTA ;  /* 0x0000000000007992 */ /* 0x0007ec0000008000 */
[----:B---3--:R-:W3:Y:S01]  /*4350*/  FENCE.VIEW.ASYNC.S ;  /* 0x00000000000073c6 */ /* 0x008ee20000000000 */
[----:B------:R-:W-:Y:S04]  /*4360*/  PRMT R0, RZ, 0x654, R0 ;  /* 0x00000654ff007816 */ /* 0x000fe80000000000 */
[----:B---3--:R3:W-:Y:S01]  /*4370*/  SYNCS.ARRIVE.TRANS64.RED.A1T0 RZ, [R0+URZ], RZ ;  /* 0x000000ff00ff79a7 */ /* 0x0087e200081004ff */
[----:B-----5:R-:W-:Y:S11]  /*4380*/  LOP3.LUT P3, RZ, R30, 0x1, RZ, 0xc0, !PT ;  /* 0x000000011eff7812 */ /* 0x020ff6000786c0ff */
[----:B------:R-:W-:Y:S02]  /*4390*/  @!UPT UIADD3 URZ, UPT, UPT, URZ, URZ, URZ ;  /* 0x000000fffffff290 */ /* 0x000fe4000fffe0ff */
[----:B------:R-:W-:Y:S02]  /*43a0*/  @P3 MOV R13, R28 ;  /* 0x0000001c000d3202 */ /* 0x000fe40000000f00 */
[----:B------:R-:W-:Y:S01]  /*43b0*/  @P3 LOP3.LUT R8, R29, 0xffff, RZ, 0xc0, !PT ;  /* 0x0000ffff1d083812 */ /* 0x000fe200078ec0ff */
[----:B---3--:R-:W-:Y:S06]  /*43c0*/  @!P0 BRA `(.L_x_67) ;  /* 0x0000000000a48947 */ /* 0x008fec0003800000 */
[----:B-1----:R-:W-:Y:S01]  /*43d0*/  IMAD.HI.U32 R33, R22, R7, RZ ;  /* 0x0000000716217227 */ /* 0x002fe200078e00ff */
[----:B------:R-:W-:Y:S02]  /*43e0*/  ISETP.NE.AND P0, PT, R6, 0x1, PT ;  /* 0x000000010600780c */ /* 0x000fe40003f05270 */
[----:B------:R-:W-:Y:S01]  /*43f0*/  ISETP.NE.AND P2, PT, R26, 0x1, PT ;  /* 0x000000011a00780c */ /* 0x000fe20003f45270 */
[----:B----4-:R-:W-:Y:S01]  /*4400*/  IMAD.HI.U32 R34, R19, R16, RZ ;  /* 0x0000001013227227 */ /* 0x010fe200078e00ff */
[----:B------:R-:W-:Y:S02]  /*4410*/  SHF.R.U32.HI R33, RZ, R18, R33 ;  /* 0x00000012ff217219 */ /* 0x000fe40000011621 */
[----:B------:R-:W-:Y:S01]  /*4420*/  ISETP.NE.AND P4, PT, R2, 0x1, PT ;  /* 0x000000010200780c */ /* 0x000fe20003f85270 */
[----:B------:R-:W-:Y:S01]  /*4430*/  IMAD.HI.U32 R38, R13, R16, RZ ;  /* 0x000000100d267227 */ /* 0x000fe200078e00ff */
[----:B------:R-:W-:Y:S02]  /*4440*/  SHF.R.U32.HI R34, RZ, R17, R34 ;  /* 0x00000011ff227219 */ /* 0x000fe40000011622 */
[----:B------:R-:W-:Y:S01]  /*4450*/  SEL R3, R22, R33, !P0 ;  /* 0x0000002116037207 */ /* 0x000fe20004000000 */
[C---:B------:R-:W-:Y:S01]  /*4460*/  IMAD.HI.U32 R33, R8.reuse, R7, RZ ;  /* 0x0000000708217227 */ /* 0x040fe200078e00ff */
[----:B------:R-:W-:Y:S02]  /*4470*/  SEL R11, R19, R34, !P4 ;  /* 0x00000022130b7207 */ /* 0x000fe40006000000 */
[----:B------:R-:W-:Y:S01]  /*4480*/  SHF.R.U32.HI R38, RZ, R17, R38 ;  /* 0x00000011ff267219 */ /* 0x000fe20000011626 */
[----:B------:R-:W-:Y:S01]  /*4490*/  IMAD.HI.U32 R40, R3, R4, RZ ;  /* 0x0000000403287227 */ /* 0x000fe200078e00ff */
[----:B------:R-:W-:Y:S03]  /*44a0*/  SHF.R.U32.HI R33, RZ, R18, R33 ;  /* 0x00000012ff217219 */ /* 0x000fe60000011621 */
[----:B------:R-:W-:Y:S01]  /*44b0*/  IMAD.HI.U32 R34, R11, R4, RZ ;  /* 0x000000040b227227 */ /* 0x000fe200078e00ff */
[----:B------:R-:W-:Y:S02]  /*44c0*/  @P2 SHF.R.U32.HI R3, RZ, R5, R40 ;  /* 0x00000005ff032219 */ /* 0x000fe40000011628 */
[----:B------:R-:W-:Y:S02]  /*44d0*/  SEL R9, R8, R33, !P0 ;  /* 0x0000002108097207 */ /* 0x000fe40004000000 */
[----:B------:R-:W-:Y:S01]  /*44e0*/  @P2 SHF.R.U32.HI R11, RZ, R5, R34 ;  /* 0x00000005ff0b2219 */ /* 0x000fe20000011622 */
[C---:B------:R-:W-:Y:S01]  /*44f0*/  IMAD R10, R26.reuse, R3, RZ ;  /* 0x000000031a0a7224 */ /* 0x040fe200078e02ff */
[----:B------:R-:W-:Y:S01]  /*4500*/  SEL R3, R13, R38, !P4 ;  /* 0x000000260d037207 */ /* 0x000fe20006000000 */
[C---:B------:R-:W-:Y:S03]  /*4510*/  IMAD.HI.U32 R14, R9.reuse, R4, RZ ;  /* 0x00000004090e7227 */ /* 0x040fe600078e00ff */
[----:B------:R-:W-:Y:S01]  /*4520*/  ISETP.GE.AND P0, PT, R9, R10, PT ;  /* 0x0000000a0900720c */ /* 0x000fe20003f06270 */
[C---:B------:R-:W-:Y:S01]  /*4530*/  IMAD R12, R26.reuse, R11, RZ ;  /* 0x0000000b1a0c7224 */ /* 0x040fe200078e02ff */
[-C--:B------:R-:W-:Y:S04]  /*4540*/  SHF.R.U32.HI R14, RZ, R5.reuse, R14 ;  /* 0x00000005ff0e7219 */ /* 0x080fe8000001160e */
[----:B------:R-:W-:Y:S02]  /*4550*/  ISETP.GE.OR P0, PT, R3, R12, P0 ;  /* 0x0000000c0300720c */ /* 0x000fe40000706670 */
[----:B------:R-:W-:Y:S05]  /*4560*/  SEL R15, R9, R14, !P2 ;  /* 0x0000000e090f7207 */ /* 0x000fea0005000000 */
[----:B------:R-:W-:Y:S04]  /*4570*/  IMAD.MOV R14, RZ, RZ, -R15 ;  /* 0x000000ffff0e7224 */ /* 0x000fe800078e0a0f */
[----:B------:R-:W-:Y:S02]  /*4580*/  IMAD R14, R26, R14, R9 ;  /* 0x0000000e1a0e7224 */ /* 0x000fe400078e0209 */
[C---:B------:R-:W-:Y:S05]  /*4590*/  @!P0 IMAD.HI.U32 R10, R3.reuse, R4, RZ ;  /* 0x00000004030a8227 */ /* 0x040fea00078e00ff */
[----:B------:R-:W-:Y:S04]  /*45a0*/  @!P0 SHF.R.U32.HI R10, RZ, R5, R10 ;  /* 0x00000005ff0a8219 */ /* 0x000fe8000001160a */
[----:B------:R-:W-:Y:S01]  /*45b0*/  @!P0 SEL R0, R3, R10, !P2 ;  /* 0x0000000a03008207 */ /* 0x000fe20005000000 */
[----:B------:R-:W-:Y:S03]  /*45c0*/  IMAD.MOV R10, RZ, RZ, -R3 ;  /* 0x000000ffff0a7224 */ /* 0x000fe600078e0a03 */
[----:B------:R-:W-:Y:S01]  /*45d0*/  @!P0 IADD3 R15, PT, PT, R15, -R0, RZ ;  /* 0x800000000f0f8210 */ /* 0x000fe20007ffe0ff */
[----:B------:R-:W-:Y:S01]  /*45e0*/  @!P0 IMAD R0, R11, R14, R0 ;  /* 0x0000000e0b008224 */ /* 0x000fe200078e0200 */
[----:B------:R-:W-:Y:S01]  /*45f0*/  IADD3 R11, PT, PT, -R9, RZ, RZ ;  /* 0x000000ff090b7210 */ /* 0x000fe20007ffe1ff */
[----:B------:R-:W-:Y:S02]  /*4600*/  IMAD R13, R2, R10, R13 ;  /* 0x0000000a020d7224 */ /* 0x000fe400078e020d */
[----:B------:R-:W-:Y:S02]  /*4610*/  @!P0 IMAD R9, R15, R26, R3 ;  /* 0x0000001a0f098224 */ /* 0x000fe400078e0203 */
[----:B------:R-:W-:Y:S02]  /*4620*/  @!P0 IMAD.MOV.U32 R3, RZ, RZ, R0 ;  /* 0x000000ffff038224 */ /* 0x000fe400078e0000 */
[----:B------:R-:W-:Y:S02]  /*4630*/  IMAD R8, R6, R11, R8 ;  /* 0x0000000b06087224 */ /* 0x000fe400078e0208 */
[----:B------:R-:W-:Y:S02]  /*4640*/  IMAD R13, R3, R2, R13 ;  /* 0x00000002030d7224 */ /* 0x000fe400078e020d */
[----:B------:R-:W-:Y:S02]  /*4650*/  IMAD R8, R9, R6, R8 ;  /* 0x0000000609087224 */ /* 0x000fe400078e0208 */
.L_x_67:
[----:B------:R-:W-:Y:S05]  /*4660*/  BRA.U UP1, `(.L_x_68) ;  /* 0x0000000101107547 */ /* 0x000fea000b800000 */
[----:B------:R-:W-:Y:S04]  /*4670*/  MOV R0, UR21 ;  /* 0x0000001500007c02 */ /* 0x000fe80008000f00 */
[----:B------:R-:W-:Y:S04]  /*4680*/  SHF.L.U32 R3, R0, 0x1f, RZ ;  /* 0x0000001f00037819 */ /* 0x000fe800000006ff */
[----:B------:R-:W3:Y:S02]  /*4690*/  SYNCS.PHASECHK.TRANS64.TRYWAIT P0, [UR4+0x58], R3 ;  /* 0x00005803ff0075a7 */ /* 0x000ee40008001104 */
[----:B---3--:R-:W-:Y:S05]  /*46a0*/  @!P0 BRA `(.L_x_69) ;  /* 0x0000003800a88947 */ /* 0x008fea0003800000 */
.L_x_68:
[----:B------:R-:W-:Y:S02]  /*46b0*/  R2UR UR27, R21 ;  /* 0x00000000151b72ca */ /* 0x000fe400000e0000 */
[----:B------:R-:W-:Y:S02]  /*46c0*/  R2UR UR26, R20 ;  /* 0x00000000141a72ca */ /* 0x000fe400000e0000 */
[----:B------:R-:W-:Y:S02]  /*46d0*/  ISETP.NE.U32.AND P2, PT, RZ, UR14, PT ;  /* 0x0000000eff007c0c */ /* 0x000fe4000bf45070 */
[----:B------:R-:W-:Y:S02]  /*46e0*/  SHF.L.U32 R12, R32, 0x1f, RZ ;  /* 0x0000001f200c7819 */ /* 0x000fe400000006ff */
[----:B------:R-:W-:Y:S05]  /*46f0*/  ISETP.NE.AND.EX P2, PT, RZ, UR15, PT, P2 ;  /* 0x0000000fff007c0c */ /* 0x000fea000bf45320 */
[----:B------:R-:W-:Y:S02]  /*4700*/  USHF.L.U32 UR27, UR27, 0x6, URZ ;  /* 0x000000061b1b7899 */ /* 0x000fe400080006ff */
[----:B------:R-:W-:Y:S01]  /*4710*/  UIMAD UR26, UR26, 0x60, URZ ;  /* 0x000000601a1a78a4 */ /* 0x000fe2000f8e02ff */
[----:B------:R-:W-:Y:S11]  /*4720*/  BRA.U !UP3, `(.L_x_70) ;  /* 0x000000010b347547 */ /* 0x000ff6000b800000 */
[----:B------:R-:W-:Y:S01]  /*4730*/  UPLOP3.LUT UP0, UPT, UPT, UPT, UP2, 0x80, 0x8 ;  /* 0x000000000008789c */ /* 0x000fe20003f0f020 */
[----:B---3--:R-:W-:Y:S02]  /*4740*/  HFMA2 R0, -RZ, RZ, 0, 5.9604644775390625e-08 ;  /* 0x00000001ff007431 */ /* 0x008fe400000001ff */
[----:B------:R-:W-:Y:S03]  /*4750*/  IMAD.MOV.U32 R59, RZ, RZ, 0x1 ;  /* 0x00000001ff3b7424 */ /* 0x000fe600078e00ff */
[----:B------:R-:W-:Y:S05]  /*4760*/  PLOP3.LUT P0, PT, PT, PT, UP0, 0x80, 0x8 ;  /* 0x000000000008781c */ /* 0x000fea0003f0f008 */
[----:B------:R-:W3:Y:S01]  /*4770*/  @UP0 LDCU.64 UR6, c[0x0][0x888] ;  /* 0x00011100ff0607ac */ /* 0x000ee20008000a00 */
[----:B------:R-:W-:Y:S07]  /*4780*/  @UP0 UIMAD UR5, UR60, UR14, URZ ;  /* 0x0000000e3c0502a4 */ /* 0x000fee000f8e02ff */
[----:B------:R-:W-:Y:S01]  /*4790*/  @!P0 PRMT R59, R0, 0x7610, R59 ;  /* 0x00007610003b8816 */ /* 0x000fe2000000003b */
[----:B---3--:R-:W-:Y:S03]  /*47a0*/  @UP0 UIMAD.WIDE UR6, UR5, 0x4, UR6 ;  /* 0x00000004050608a5 */ /* 0x008fe6000f8e0206 */
[----:B------:R-:W3:Y:S03]  /*47b0*/  @!UP0 LDCU UR5, c[0x0][0x880] ;  /* 0x00011000ff0587ac */ /* 0x000ee60008000800 */
[----:B------:R-:W-:Y:S01]  /*47c0*/  IMAD.U32 R10, RZ, RZ, UR6 ;  /* 0x00000006ff0a7e24 */ /* 0x000fe2000f8e00ff */
[----:B------:R-:W-:Y:S05]  /*47d0*/  MOV R11, UR7 ;  /* 0x00000007000b7c02 */ /* 0x000fea0008000f00 */
[----:B------:R1:W5:Y:S02]  /*47e0*/  @P0 LDG.E R35, desc[UR52][R10.64] ;  /* 0x000000340a230981 */ /* 0x000364000c1e1900 */
[----:B-1-3--:R-:W-:Y:S07]  /*47f0*/  @!P0 IMAD.U32 R35, RZ, RZ, UR5 ;  /* 0x00000005ff238e24 */ /* 0x00afee000f8e00ff */
.L_x_70:
[----:B-----5:R-:W-:Y:S01]  /*4800*/  @!P2 FSETP.EQ.AND P0, PT, R35, RZ, PT ;  /* 0x000000ff2300a20b */ /* 0x020fe20003f02000 */
[----:B------:R-:W-:Y:S01]  /*4810*/  @!UPT UIADD3 URZ, UPT, UPT, URZ, URZ, URZ ;  /* 0x000000fffffff290 */ /* 0x000fe2000fffe0ff */
[----:B------:R-:W-:Y:S11]  /*4820*/  @!P2 BRA `(.L_x_71) ;  /* 0x000000000014a947 */ /* 0x000ff60003800000 */
[----:B------:R-:W-:Y:S02]  /*4830*/  LOP3.LUT P2, RZ, R59, 0xff, RZ, 0xc0, !PT ;  /* 0x000000ff3bff7812 */ /* 0x000fe4000784c0ff */
[----:B------:R-:W-:Y:S04]  /*4840*/  PLOP3.LUT P0, PT, PT, PT, UP0, 0x80, 0x8 ;  /* 0x000000000008781c */ /* 0x000fe80003f0f008 */
[----:B------:R-:W-:Y:S07]  /*4850*/  PLOP3.LUT P0, PT, P0, PT, PT, 0x8, 0x80 ;  /* 0x000000000080781c */ /* 0x000fee000070e170 */
[----:B------:R-:W-:Y:S11]  /*4860*/  @P2 FSETP.EQ.AND P0, PT, R35, RZ, PT ;  /* 0x000000ff2300220b */ /* 0x000ff60003f02000 */
[----:B------:R-:W-:Y:S02]  /*4870*/  @!UPT UIADD3 URZ, UPT, UPT, URZ, URZ, URZ ;  /* 0x000000fffffff290 */ /* 0x000fe4000fffe0ff */
.L_x_71:
[----:B------:R-:W5:Y:S01]  /*4880*/  SYNCS.PHASECHK.TRANS64.TRYWAIT P2, [UR4+0x38], R12 ;  /* 0x0000380cff0075a7 */ /* 0x000f620008041104 */
[----:B------:R-:W-:Y:S04]  /*4890*/  ELECT P4, URZ, PT ;  /* 0x0000000000ff782f */ /* 0x000fe80003880000 */
[----:B------:R-:W-:Y:S11]  /*48a0*/  PLOP3.LUT P4, PT, P0, P4, PT, 0xf2, 0x2f ;  /* 0x00000000002f781c */ /* 0x000ff60000789e72 */
[----:B------:R-:W-:Y:S02]  /*48b0*/  @!UPT UIADD3 URZ, UPT, UPT, URZ, URZ, URZ ;  /* 0x000000fffffff290 */ /* 0x000fe4000fffe0ff */
[----:B--2---:R-:W-:Y:S05]  /*48c0*/  @!P4 IADD3 R9, P0, PT, R36, 0x580, RZ ;  /* 0x000005802409c810 */ /* 0x004fea0007f1e0ff */
[----:B---3--:R-:W-:Y:S01]  /*48d0*/  @!P4 IMAD.X R0, RZ, RZ, R37, P0 ;  /* 0x000000ffff00c224 */ /* 0x008fe200000e0625 */
[----:B-----5:R-:W-:Y:S07]  /*48e0*/  @!P2 BRA `(.L_x_72) ;  /* 0x000000380030a947 */ /* 0x020fee0003800000 */
.L_x_146:
[----:B------:R-:W-:Y:S01]  /*48f0*/  @!P4 R2UR UR6, R9 ;  /* 0x000000000906c2ca */ /* 0x000fe200000e0000 */
[----:B------:R-:W-:Y:S01]  /*4900*/  VOTEU.ALL UP1, P4 ;  /* 0x0000000000ff7886 */ /* 0x000fe20002020000 */
[----:B------:R-:W-:Y:S01]  /*4910*/  @!P4 R2UR UR5, R0 ;  /* 0x000000000005c2ca */ /* 0x000fe200000e0000 */
[----:B------:R-:W-:Y:S01]  /*4920*/  @!P4 IMAD.MOV.U32 R0, RZ, RZ, 0x1000 ;  /* 0x00001000ff00c424 */ /* 0x000fe200078e00ff */
[----:B------:R-:W-:Y:S01]  /*4930*/  UMOV UR8, 0x0 ;  /* 0x0000000000087882 */ /* 0x000fe20000000000 */
[----:B------:R-:W-:Y:S01]  /*4940*/  UMOV UR9, 0x10000000 ;  /* 0x1000000000097882 */ /* 0x000fe20000000000 */
[----:B------:R-:W-:Y:S01]  /*4950*/  @!UP1 UIADD3 UR24, UPT, UPT, UR4, 0x200, URZ ;  /* 0x0000020004189890 */ /* 0x000fe2000fffe0ff */
[----:B------:R-:W-:Y:S01]  /*4960*/  @!P4 IADD3 R21, P0, PT, R36, 0x580, RZ ;  /* 0x000005802415c810 */ /* 0x000fe20007f1e0ff */
[----:B------:R-:W-:Y:S01]  /*4970*/  VOTEU.ALL UP1, P4 ;  /* 0x0000000000ff7886 */ /* 0x000fe20002020000 */
[----:B------:R-:W-:Y:S03]  /*4980*/  UMOV UR28, UR60 ;  /* 0x0000003c001c7c82 */ /* 0x000fe60008000000 */
[----:B------:R-:W-:Y:S02]  /*4990*/  @!P4 IMAD.X R20, RZ, RZ, R37, P0 ;  /* 0x000000ffff14c224 */ /* 0x000fe400000e0625 */
[----:B------:R-:W-:Y:S02]  /*49a0*/  IMAD.U32 R10, RZ, RZ, UR6 ;  /* 0x00000006ff0a7e24 */ /* 0x000fe4000f8e00ff */
[----:B------:R-:W-:Y:S01]  /*49b0*/  IMAD.U32 R11, RZ, RZ, UR5 ;  /* 0x00000005ff0b7e24 */ /* 0x000fe2000f8e00ff */
[----:B------:R-:W-:Y:S02]  /*49c0*/  UPRMT UR5, UR37, 0x654, UR25 ;  /* 0x0000065425057896 */ /* 0x000fe40008000019 */
[----:B------:R-:W-:Y:S02]  /*49d0*/  @!P4 R2UR UR6, R10 ;  /* 0x000000000a06c2ca */ /* 0x000fe400000e0000 */
[----:B------:R-:W-:Y:S11]  /*49e0*/  @!P4 R2UR UR7, R11 ;  /* 0x000000000b07c2ca */ /* 0x000ff600000e0000 */
[----:B------:R-:W-:Y:S02]  /*49f0*/  @!UPT UIADD3 URZ, UPT, UPT, URZ, URZ, URZ ;  /* 0x000000fffffff290 */ /* 0x000fe4000fffe0ff */
[----:B------:R3:W-:Y:S01]  /*4a00*/  @!UP1 UTMALDG.3D [UR24], [UR6], desc[UR8] ;  /* 0x00000818060095b4 */ /* 0x0007e20008011000 */
[----:B------:R3:W-:Y:S01]  /*4a10*/  @!P4 SYNCS.ARRIVE.TRANS64.RED.A0TR RZ, [UR4+0x20], R0 ;  /* 0x00002000ffffc9a7 */ /* 0x0007e20008300404 */
[----:B------:R-:W-:Y:S01]  /*4a20*/  SYNCS.ARRIVE.TRANS64.RED.A1T0 RZ, [UR5], RZ ;  /* 0x000000ffffff79a7 */ /* 0x000fe20008100405 */
[----:B------:R-:W5:Y:S02]  /*4a30*/  SYNCS.PHASECHK.TRANS64.TRYWAIT P2, [UR4+0x40], R12 ;  /* 0x0000400cff0075a7 */ /* 0x000f640008041104 */
[----:B---3-5:R-:W-:Y:S05]  /*4a40*/  @!P2 BRA `(.L_x_73) ;  /* 0x0000003400f0a947 */ /* 0x028fea0003800000 */
.L_x_148:
[----:B------:R-:W3:Y:S01]  /*4a50*/  LDC.64 R14, c[0x0][0xb10] ;  /* 0x0002c400ff0e7b82 */ /* 0x000ee20000000a00 */
[----:B------:R-:W-:Y:S01]  /*4a60*/  @!P4 R2UR UR6, R21 ;  /* 0x000000001506c2ca */ /* 0x000fe200000e0000 */
[----:B------:R-:W-:Y:S01]  /*4a70*/  VOTEU.ALL UP1, P4 ;  /* 0x0000000000ff7886 */ /* 0x000fe20002020000 */
[----:B------:R-:W-:Y:S01]  /*4a80*/  @!P4 R2UR UR5, R20 ;  /* 0x000000001405c2ca */ /* 0x000fe200000e0000 */
[----:B------:R-:W-:Y:S01]  /*4a90*/  UMOV UR8, 0x0 ;  /* 0x0000000000087882 */ /* 0x000fe20000000000 */
[----:B------:R-:W-:Y:S03]  /*4aa0*/  UMOV UR9, 0x10000000 ;  /* 0x1000000000097882 */ /* 0x000fe60000000000 */
[----:B------:R-:W5:Y:S01]  /*4ab0*/  LDC.64 R10, c[0x0][0xb18] ;  /* 0x0002c600ff0a7b82 */ /* 0x000f620000000a00 */
[----:B------:R-:W-:Y:S01]  /*4ac0*/  @!UP1 UIADD3 UR18, UPT, UPT, UR26, 0x20, URZ ;  /* 0x000000201a129890 */ /* 0x000fe2000fffe0ff */
[----:B------:R-:W-:Y:S01]  /*4ad0*/  @P3 SHF.R.U32.HI R24, RZ, 0x10, R29 ;  /* 0x00000010ff183819 */ /* 0x000fe2000001161d */
[----:B------:R-:W-:Y:S01]  /*4ae0*/  @!UP1 UIADD3 UR16, UPT, UPT, UR4, 0x1200, URZ ;  /* 0x0000120004109890 */ /* 0x000fe2000fffe0ff */
[----:B------:R-:W-:Y:S01]  /*4af0*/  VIADD R27, R27, 0x1 ;  /* 0x000000011b1b7836 */ /* 0x000fe20000000000 */
[----:B------:R-:W-:Y:S03]  /*4b00*/  VOTEU.ALL UP1, P4 ;  /* 0x0000000000ff7886 */ /* 0x000fe60002020000 */
[----:B------:R-:W1:Y:S01]  /*4b10*/  @!P1 LDC R0, c[0x0][0xb20] ;  /* 0x0002c800ff009b82 */ /* 0x000e620000000800 */
[----:B------:R-:W-:Y:S01]  /*4b20*/  UMOV UR19, UR27 ;  /* 0x0000001b00137c82 */ /* 0x000fe20008000000 */
[----:B------:R-:W-:Y:S01]  /*4b30*/  IMAD.U32 R20, RZ, RZ, UR6 ;  /* 0x00000006ff147e24 */ /* 0x000fe2000f8e00ff */
[----:B------:R-:W-:Y:S05]  /*4b40*/  UMOV UR20, UR60 ;  /* 0x0000003c00147c82 */ /* 0x000fea0008000000 */
[----:B--2---:R-:W2:Y:S01]  /*4b50*/  @!P1 LDC R3, c[0x0][0xb0c] ;  /* 0x0002c300ff039b82 */ /* 0x004ea20000000800 */
[----:B------:R-:W-:Y:S01]  /*4b60*/  IMAD.U32 R21, RZ, RZ, UR5 ;  /* 0x00000005ff157e24 */ /* 0x000fe2000f8e00ff */
[----:B------:R-:W-:Y:S01]  /*4b70*/  UPRMT UR5, UR37, 0x654, UR17 ;  /* 0x0000065425057896 */ /* 0x000fe20008000011 */
[----:B------:R-:W-:Y:S01]  /*4b80*/  @!P4 R2UR UR6, R20 ;  /* 0x000000001406c2ca */ /* 0x000fe200000e0000 */
[----:B------:R-:W-:Y:S02]  /*4b90*/  @!P4 IMAD.MOV.U32 R20, RZ, RZ, 0x1000 ;  /* 0x00001000ff14c424 */ /* 0x000fe400078e00ff */
[----:B------:R-:W-:Y:S11]  /*4ba0*/  @!P4 R2UR UR7, R21 ;  /* 0x000000001507c2ca */ /* 0x000ff600000e0000 */
[----:B------:R-:W-:Y:S02]  /*4bb0*/  @!UPT UIADD3 URZ, UPT, UPT, URZ, URZ, URZ ;  /* 0x000000fffffff290 */ /* 0x000fe4000fffe0ff */
[----:B------:R1:W-:Y:S01]  /*4bc0*/  @!UP1 UTMALDG.3D [UR16], [UR6], desc[UR8] ;  /* 0x00000810060095b4 */ /* 0x0003e20008011000 */
[----:B------:R1:W-:Y:S01]  /*4bd0*/  @!P4 SYNCS.ARRIVE.TRANS64.RED.A0TR RZ, [UR4+0x28], R20 ;  /* 0x00002814ffffc9a7 */ /* 0x0003e20008300404 */
[----:B--2---:R-:W-:Y:S01]  /*4be0*/  @!P1 ISETP.NE.AND P2, PT, R3, 0x1, PT ;  /* 0x000000010300980c */ /* 0x004fe20003f45270 */
[C---:B---3--:R-:W-:Y:S01]  /*4bf0*/  @!P1 IMAD.HI.U32 R14, R13.reuse, R14, RZ ;  /* 0x0000000e0d0e9227 */ /* 0x048fe200078e00ff */
[----:B-----5:R-:W-:Y:S03]  /*4c00*/  @!P1 ISETP.NE.AND P0, PT, R10, 0x1, PT ;  /* 0x000000010a00980c */ /* 0x020fe60003f05270 */
[C---:B------:R-:W-:Y:S01]  /*4c10*/  @!P1 IMAD.HI.U32 R11, R8.reuse, R11, RZ ;  /* 0x0000000b080b9227 */ /* 0x040fe200078e00ff */
[----:B------:R-:W-:Y:S04]  /*4c20*/  @!P1 SHF.R.U32.HI R14, RZ, R15, R14 ;  /* 0x0000000fff0e9219 */ /* 0x000fe8000001160e */
[----:B-1----:R-:W-:Y:S01]  /*4c30*/  @!P1 SHF.R.U32.HI R9, RZ, R0, R11 ;  /* 0x00000000ff099219 */ /* 0x002fe2000001160b */
[----:B------:R-:W-:Y:S01]  /*4c40*/  SYNCS.ARRIVE.TRANS64.RED.A1T0 RZ, [UR5], RZ ;  /* 0x000000ffffff79a7 */ /* 0x000fe20008100405 */
[----:B------:R-:W-:Y:S02]  /*4c50*/  @!P1 SEL R14, R13, R14, !P2 ;  /* 0x0000000e0d0e9207 */ /* 0x000fe40005000000 */
[----:B------:R-:W-:Y:S01]  /*4c60*/  @!P1 SEL R9, R8, R9, !P0 ;  /* 0x0000000908099207 */ /* 0x000fe20004000000 */
[----:B------:R-:W1:Y:S04]  /*4c70*/  SYNCS.PHASECHK.TRANS64.TRYWAIT P5, [UR4+0x48], R12 ;  /* 0x0000480cff0075a7 */ /* 0x000e6800080a1104 */
[----:B------:R-:W-:Y:S02]  /*4c80*/  @!P1 IMAD.IADD R0, R9, 0x1, -R14 ;  /* 0x0000000109009824 */ /* 0x000fe400078e0a0e */
[----:B------:R-:W-:Y:S02]  /*4c90*/  @!P1 IMAD.IADD R9, R14, 0x1, -R9 ;  /* 0x000000010e099824 */ /* 0x000fe400078e0a09 */
[----:B------:R-:W-:Y:S02]  /*4ca0*/  @!P1 IMAD R13, R0, R3, R13 ;  /* 0x00000003000d9224 */ /* 0x000fe400078e020d */
[----:B------:R-:W-:Y:S01]  /*4cb0*/  @!P1 IMAD R8, R9, R10, R8 ;  /* 0x0000000a09089224 */ /* 0x000fe200078e0208 */
[----:B-1----:R-:W-:Y:S06]  /*4cc0*/  @!P5 BRA `(.L_x_74) ;  /* 0x000000340068d947 */ /* 0x002fec0003800000 */
.L_x_150:
[----:B-1----:R-:W-:Y:S01]  /*4cd0*/  @!P4 IADD3 R3, P0, PT, R36, 0x580, RZ ;  /* 0x000005802403c810 */ /* 0x002fe20007f1e0ff */
[----:B------:R-:W-:Y:S01]  /*4ce0*/  VOTEU.ALL UP1, P4 ;  /* 0x0000000000ff7886 */ /* 0x000fe20002020000 */
[----:B------:R-:W-:Y:S01]  /*4cf0*/  UMOV UR18, 0x0 ;  /* 0x0000000000127882 */ /* 0x000fe20000000000 */
[----:B------:R-:W-:Y:S01]  /*4d00*/  UMOV UR19, 0x10000000 ;  /* 0x1000000000137882 */ /* 0x000fe20000000000 */
[----:B------:R-:W-:Y:S01]  /*4d10*/  @!P4 R2UR UR6, R3 ;  /* 0x000000000306c2ca */ /* 0x000fe200000e0000 */
[----:B------:R-:W-:Y:S01]  /*4d20*/  @!P4 IMAD.X R0, RZ, RZ, R37, P0 ;  /* 0x000000ffff00c224 */ /* 0x000fe200000e0625 */
[----:B------:R-:W-:Y:S01]  /*4d30*/  @!UP1 UIADD3 UR10, UPT, UPT, UR26, 0x40, URZ ;  /* 0x000000401a0a9890 */ /* 0x000fe2000fffe0ff */
[C---:B------:R-:W-:Y:S01]  /*4d40*/  ISETP.NE.AND P0, PT, R27.reuse, 0x2, PT ;  /* 0x000000021b00780c */ /* 0x040fe20003f05270 */
[----:B------:R-:W-:Y:S01]  /*4d50*/  @!UP1 UIADD3 UR8, UPT, UPT, UR4, 0x2200, URZ ;  /* 0x0000220004089890 */ /* 0x000fe2000fffe0ff */
[----:B------:R-:W-:Y:S01]  /*4d60*/  LOP3.LUT R32, R32, 0x1, RZ, 0x3c, !PT ;  /* 0x0000000120207812 */ /* 0x000fe200078e3cff */
[----:B------:R-:W-:Y:S01]  /*4d70*/  @!UP1 UIADD3 UR9, UPT, UPT, UR4, 0x30, URZ ;  /* 0x0000003004099890 */ /* 0x000fe2000fffe0ff */
[----:B------:R-:W-:Y:S01]  /*4d80*/  @!P4 R2UR UR5, R0 ;  /* 0x000000000005c2ca */ /* 0x000fe200000e0000 */
[----:B------:R-:W-:Y:S01]  /*4d90*/  VOTEU.ALL UP1, P4 ;  /* 0x0000000000ff7886 */ /* 0x000fe20002020000 */
[----:B------:R-:W-:Y:S01]  /*4da0*/  UMOV UR11, UR27 ;  /* 0x0000001b000b7c82 */ /* 0x000fe20008000000 */
[----:B------:R-:W-:Y:S01]  /*4db0*/  UMOV UR12, UR60 ;  /* 0x0000003c000c7c82 */ /* 0x000fe20008000000 */
[----:B------:R-:W-:Y:S01]  /*4dc0*/  @P3 R2UR UR60, R24 ;  /* 0x00000000183c32ca */ /* 0x000fe200000e0000 */
[----:B------:R-:W-:Y:S01]  /*4dd0*/  IMAD.IADD R20, R8, 0x1, R58 ;  /* 0x0000000108147824 */ /* 0x000fe200078e023a */
[----:B------:R-:W-:Y:S01]  /*4de0*/  SEL R0, RZ, 0x1, P0 ;  /* 0x00000001ff007807 */ /* 0x000fe20000000000 */
[----:B------:R-:W-:Y:S01]  /*4df0*/  IMAD.U32 R10, RZ, RZ, UR6 ;  /* 0x00000006ff0a7e24 */ /* 0x000fe2000f8e00ff */
[----:B------:R-:W-:Y:S01]  /*4e00*/  SEL R27, R27, RZ, P0 ;  /* 0x000000ff1b1b7207 */ /* 0x000fe20000000000 */
[----:B------:R-:W-:Y:S01]  /*4e10*/  IMAD.IADD R21, R13, 0x1, R60 ;  /* 0x000000010d157824 */ /* 0x000fe200078e023c */
[----:B------:R-:W-:Y:S02]  /*4e20*/  LOP3.LUT R25, R25, R0, RZ, 0x3c, !PT ;  /* 0x0000000019197212 */ /* 0x000fe400078e3cff */
[----:B------:R-:W-:Y:S01]  /*4e30*/  @!P4 R2UR UR6, R10 ;  /* 0x000000000a06c2ca */ /* 0x000fe200000e0000 */
[----:B------:R-:W-:Y:S05]  /*4e40*/  IMAD.U32 R11, RZ, RZ, UR5 ;  /* 0x00000005ff0b7e24 */ /* 0x000fea000f8e00ff */
[----:B------:R-:W-:Y:S11]  /*4e50*/  @!P4 R2UR UR7, R11 ;  /* 0x000000000b07c2ca */ /* 0x000ff600000e0000 */
[----:B------:R-:W-:Y:S02]  /*4e60*/  @!UPT UIADD3 URZ, UPT, UPT, URZ, URZ, URZ ;  /* 0x000000fffffff290 */ /* 0x000fe4000fffe0ff */
[----:B------:R3:W-:Y:S01]  /*4e70*/  @!UP1 UTMALDG.3D [UR8], [UR6], desc[UR18] ;  /* 0x00001208060095b4 */ /* 0x0007e20008011000 */
[----:B------:R3:W-:Y:S01]  /*4e80*/  @!P4 SYNCS.ARRIVE.TRANS64.RED.A0TR RZ, [UR4+0x30], R23 ;  /* 0x00003017ffffc9a7 */ /* 0x0007e20008300404 */
[----:B------:R-:W-:Y:S01]  /*4e90*/  UPLOP3.LUT UP1, UPT, UPT, UPT, UPT, 0x80, 0x8 ;  /* 0x000000000008789c */ /* 0x000fe20003f2f070 */
[----:B------:R-:W-:Y:S01]  /*4ea0*/  SYNCS.ARRIVE.TRANS64.RED.A1T0 RZ, [UR13], RZ ;  /* 0x000000ffffff79a7 */ /* 0x000fe2000810040d */
[----:B------:R-:W-:Y:S09]  /*4eb0*/  @P3 BRA `(.L_x_75) ;  /* 0xfffffff000f03947 */ /* 0x000ff2000383ffff */
[----:B------:R-:W-:-:S04]  /*4ec0*/  SHF.L.U32 R3, R32, 0x1f, RZ ;  /* 0x0000001f20037819 */ /* 0x000fc800000006ff */
[----:B------:R-:W1:Y:S02]  /*4ed0*/  SYNCS.PHASECHK.TRANS64.TRYWAIT P0, [UR4+0x38], R3 ;  /* 0x00003803ff0075a7 */ /* 0x000e640008001104 */
[----:B-1----:R-:W-:Y:S05]  /*4ee0*/  @!P0 BRA `(.L_x_76) ;  /* 0x0000003000f88947 */ /* 0x002fea0003800000 */
.L_x_152:
[----:B------:R-:W2:Y:S02]  /*4ef0*/  SYNCS.PHASECHK.TRANS64.TRYWAIT P0, [UR4+0x40], R3 ;  /* 0x00004003ff0075a7 */ /* 0x000ea40008001104 */
[----:B--2---:R-:W-:Y:S05]  /*4f00*/  @!P0 BRA `(.L_x_77) ;  /* 0x0000003400088947 */ /* 0x004fea0003800000 */
.L_x_154:
[----:B-1----:R-:W-:-:S07]  /*4f10*/  MOV R0, UR4 ;  /* 0x0000000400007c02 */ /* 0x002fce0008000f00 */
.L_x_78:
[----:B-1----:R-:W-:-:S04]  /*4f20*/  SHF.L.U32 R3, R32, 0x1f, RZ ;  /* 0x0000001f20037819 */ /* 0x002fc800000006ff */
[----:B------:R1:W2:Y:S03]  /*4f30*/  SYNCS.PHASECHK.TRANS64.TRYWAIT P0, [R0+URZ+0x48], R3 ;  /* 0x00004803000075a7 */ /* 0x0002a600080011ff */
[----:B--2---:R-:W-:Y:S05]  /*4f40*/  @!P0 NANOSLEEP.SYNCS 0x989680 ;  /* 0x009896800000895d */ /* 0x004fea0003900000 */
[----:B------:R-:W2:Y:S02]  /*4f50*/  @!P0 SYNCS.PHASECHK.TRANS64 P0, [R0+URZ+0x48], R3 ;  /* 0x00004803000085a7 */ /* 0x000ea400080010ff */
[----:B--23--:R-:W-:Y:S05]  /*4f60*/  @P0 EXIT ;  /* 0x000000000000094d */ /* 0x00cfea0003800000 */
[----:B------:R-:W-:Y:S05]  /*4f70*/  BRA `(.L_x_78) ;  /* 0xfffffffc00e87947 */ /* 0x000fea000383ffff */
.L_x_65:
[----:B------:R-:W-:-:S06]  /*4f80*/  UISETP.GE.AND UP1, UPT, UR10, 0x4, UPT ;  /* 0x000000040a00788c */ /* 0x000fcc000bf26270 */
[----:B------:R-:W-:-:S13]  /*4f90*/  PLOP3.LUT P0, PT, PT, PT, UP1, 0x80, 0x8 ;  /* 0x000000000008781c */ /* 0x000fda0003f0f018 */
[----:B------:R-:W-:Y:S05]  /*4fa0*/  @!P0 EXIT ;  /* 0x000000000000894d */ /* 0x000fea0003800000 */
[----:B------:R-:W-:Y:S01]  /*4fb0*/  BAR.SYNC.DEFER_BLOCKING 0x6, 0xa0 ;  /* 0x0182800000007b1d */ /* 0x000fe20000010000 */
[C---:B------:R-:W-:Y:S01]  /*4fc0*/  IMAD.SHL.U32 R7, R72.reuse, 0x20, RZ ;  /* 0x0000002048077824 */ /* 0x040fe200078e00ff */
[----:B------:R-:W-:Y:S01]  /*4fd0*/  SHF.R.U32.HI R0, RZ, 0x1, R72 ;  /* 0x00000001ff007819 */ /* 0x000fe20000011648 */
[C---:B------:R-:W-:Y:S01]  /*4fe0*/  IMAD.SHL.U32 R64, R72.reuse, 0x10, RZ ;  /* 0x0000001048407824 */ /* 0x040fe200078e00ff */
[C---:B------:R-:W-:Y:S01]  /*4ff0*/  LOP3.LUT P0, RZ, R72.reuse, 0x4, RZ, 0xc0, !PT ;  /* 0x0000000448ff7812 */ /* 0x040fe2000780c0ff */
[----:B------:R-:W-:Y:S01]  /*5000*/  IMAD.U32 R2, R72, 0x10000, RZ ;  /* 0x0001000048027824 */ /* 0x000fe200078e00ff */
[----:B------:R-:W-:Y:S02]  /*5010*/  UMOV UR36, 0x400 ;  /* 0x0000040000247882 */ /* 0x000fe40000000000 */
[----:B------:R-:W1:Y:S01]  /*5020*/  LDC R63, c[0x0][0x370] ;  /* 0x0000dc00ff3f7b82 */ /* 0x000e620000000800 */
[----:B------:R-:W-:Y:S01]  /*5030*/  ULEA UR36, UR37, UR36, 0x18 ;  /* 0x0000002425247291 */ /* 0x000fe2000f8ec0ff */
[----:B------:R-:W-:Y:S01]  /*5040*/  LOP3.LUT R5, R7, 0xc0, RZ, 0xc0, !PT ;  /* 0x000000c007057812 */ /* 0x000fe200078ec0ff */
[----:B------:R-:W-:Y:S01]  /*5050*/  IMAD.MOV.U32 R71, RZ, RZ, 0x20 ;  /* 0x00000020ff477424 */ /* 0x000fe200078e00ff */
[----:B------:R-:W-:Y:S01]  /*5060*/  LOP3.LUT R64, R64, 0x600, RZ, 0xc0, !PT ;  /* 0x0000060040407812 */ /* 0x000fe200078ec0ff */
[----:B------:R-:W-:Y:S01]  /*5070*/  UIADD3 UR4, UPT, UPT, UR36, 0x200, URZ ;  /* 0x0000020024047890 */ /* 0x000fe2000fffe0ff */
[----:B------:R-:W-:Y:S01]  /*5080*/  LOP3.LUT R0, R5, 0x8, R0, 0xf8, !PT ;  /* 0x0000000805007812 */ /* 0x000fe200078ef800 */
[----:B------:R-:W-:Y:S01]  /*5090*/  IMAD.SHL.U32 R5, R72, 0x4, RZ ;  /* 0x0000000448057824 */ /* 0x000fe200078e00ff */
[----:B------:R-:W2:Y:S01]  /*50a0*/  LDC R28, c[0x0][0xb0c] ;  /* 0x0002c300ff1c7b82 */ /* 0x000ea20000000800 */
[----:B------:R-:W-:Y:S01]  /*50b0*/  LOP3.LUT R64, R64, 0x20, R7, 0xf8, !PT ;  /* 0x0000002040407812 */ /* 0x000fe200078ef807 */
[----:B------:R-:W-:Y:S01]  /*50c0*/  IMAD.MOV.U32 R70, RZ, RZ, 0x1 ;  /* 0x00000001ff467424 */ /* 0x000fe200078e00ff */
[----:B------:R-:W-:Y:S01]  /*50d0*/  LOP3.LUT R2, R2, 0x600000, RZ, 0xc0, !PT ;  /* 0x0060000002027812 */ /* 0x000fe200078ec0ff */
[----:B------:R-:W-:Y:S01]  /*50e0*/  IMAD.MOV.U32 R30, RZ, RZ, RZ ;  /* 0x000000ffff1e7224 */ /* 0x000fe200078e00ff */
[----:B------:R-:W-:-:S02]  /*50f0*/  LOP3.LUT R5, R0, 0x18, R5, 0x78, !PT ;  /* 0x0000001800057812 */ /* 0x000fc400078e7805 */
[----:B------:R-:W-:Y:S02]  /*5100*/  CS2R R68, SRZ ;  /* 0x0000000000447805 */ /* 0x000fe4000001ff00 */
[----:B------:R-:W-:Y:S01]  /*5110*/  LOP3.LUT R64, R64, 0x100, R7, 0xf8, !PT ;  /* 0x0000010040407812 */ /* 0x000fe200078ef807 */
[----:B------:R-:W4:Y:S01]  /*5120*/  LDC R61, c[0x0][0xb20] ;  /* 0x0002c800ff3d7b82 */ /* 0x000f220000000800 */
[----:B------:R-:W3:Y:S01]  /*5130*/  LDS R3, [UR36+0x110] ;  /* 0x00011024ff037984 */ /* 0x000ee20008000800 */
[----:B------:R-:W-:Y:S01]  /*5140*/  LOP3.LUT R72, R72, 0x60, RZ, 0xc0, !PT ;  /* 0x0000006048487812 */ /* 0x000fe200078ec0ff */
[----:B------:R-:W-:Y:S01]  /*5150*/  IMAD.MOV.U32 R75, RZ, RZ, RZ ;  /* 0x000000ffff4b7224 */ /* 0x000fe200078e00ff */
[----:B------:R-:W-:Y:S01]  /*5160*/  LOP3.LUT R64, R64, R5, RZ, 0xfc, !PT ;  /* 0x0000000540407212 */ /* 0x000fe200078efcff */
[----:B------:R-:W-:Y:S01]  /*5170*/  IMAD.U32 R66, RZ, RZ, UR4 ;  /* 0x00000004ff427e24 */ /* 0x000fe2000f8e00ff */
[----:B------:R-:W-:Y:S01]  /*5180*/  SEL R71, R71, 0xffffffe0, !P0 ;  /* 0xffffffe047477807 */ /* 0x000fe20004000000 */
[----:B------:R-:W1:Y:S01]  /*5190*/  LDCU.64 UR50, c[0x0][0x348] ;  /* 0x00006900ff3277ac */ /* 0x000e620008000a00 */
[----:B------:R-:W1:Y:S01]  /*51a0*/  LDC R27, c[0x0][0xb30] ;  /* 0x0002cc00ff1b7b82 */ /* 0x000e620000000800 */
[----:B------:R-:W1:Y:S01]  /*51b0*/  LDCU.64 UR44, c[0x0][0x888] ;  /* 0x00011100ff2c77ac */ /* 0x000e620008000a00 */
[----:B------:R-:W1:Y:S06]  /*51c0*/  LDCU.64 UR46, c[0x0][0x890] ;  /* 0x00011200ff2e77ac */ /* 0x000e6c0008000a00 */
[----:B------:R-:W1:Y:S01]  /*51d0*/  LDC.64 R56, c[0x0][0xb10] ;  /* 0x0002c400ff387b82 */ /* 0x000e620000000a00 */
[----:B------:R-:W-:Y:S01]  /*51e0*/  UMOV UR39, URZ ;  /* 0x000000ff00277c82 */ /* 0x000fe20008000000 */
[----:B------:R-:W-:-:S06]  /*51f0*/  UMOV UR38, URZ ;  /* 0x000000ff00267c82 */ /* 0x000fcc0008000000 */
[----:B------:R-:W1:Y:S08]  /*5200*/  LDC.64 R24, c[0x0][0xb18] ;  /* 0x0002c600ff187b82 */ /* 0x000e700000000a00 */
[----:B------:R-:W1:Y:S08]  /*5210*/  LDC.64 R22, c[0x0][0xb28] ;  /* 0x0002ca00ff167b82 */ /* 0x000e700000000a00 */
[----:B------:R-:W1:Y:S01]  /*5220*/  LDC.64 R54, c[0x0][0x8b0] ;  /* 0x00022c00ff367b82 */ /* 0x000e620000000a00 */
[----:B---3--:R-:W-:-:S07]  /*5230*/  IMAD.IADD R2, R3, 0x1, R2 ;  /* 0x0000000103027824 */ /* 0x008fce00078e0202 */
[----:B------:R-:W3:Y:S08]  /*5240*/  LDC.64 R52, c[0x0][0x8a8] ;  /* 0x00022a00ff347b82 */ /* 0x000ef00000000a00 */
[----:B--2-4-:R-:W1:Y:S02]  /*5250*/  LDC R62, c[0x0][0x374] ;  /* 0x0000dd00ff3e7b82 */ /* 0x014e640000000800 */
.L_x_115:
[C---:B------:R-:W-:Y:S02]  /*5260*/  LEA R0, R75.reuse, UR36, 0x3 ;  /* 0x000000244b007c11 */ /* 0x040fe4000f8e18ff */
[----:B------:R-:W-:Y:S02]  /*5270*/  SHF.L.U32 R3, R68, 0x1f, RZ ;  /* 0x0000001f44037819 */ /* 0x000fe400000006ff */
[----:B------:R-:W-:Y:S02]  /*5280*/  LEA R16, R75, UR36, 0x4 ;  /* 0x000000244b107c11 */ /* 0x000fe4000f8e20ff */
[----:B------:R-:W2:Y:S02]  /*5290*/  SYNCS.PHASECHK.TRANS64.TRYWAIT P0, [R0+URZ+0x60], R3 ;  /* 0x00006003000075a7 */ /* 0x000ea400080011ff */
[----:B-12---:R-:W-:Y:S05]  /*52a0*/  @!P0 BRA `(.L_x_79) ;  /* 0x0000003000388947 */ /* 0x006fea0003800000 */
.L_x_155:
[----:B------:R-:W4:Y:S01]  /*52b0*/  LDC.64 R14, c[0x0][0xb10] ;  /* 0x0002c400ff0e7b82 */ /* 0x000f220000000a00 */
[----:B------:R-:W3:Y:S01]  /*52c0*/  LDS.128 R16, [R16+0xf0] ;  /* 0x0000f00010107984 */ /* 0x000ee20000000c00 */
[----:B-1----:R-:W-:Y:S01]  /*52d0*/  ISETP.NE.AND P1, PT, R27, 0x1, PT ;  /* 0x000000011b00780c */ /* 0x002fe20003f25270 */
[----:B--2---:R-:W-:Y:S01]  /*52e0*/  VIADD R0, R0, 0x70 ;  /* 0x0000007000007836 */ /* 0x004fe20000000000 */
[----:B------:R-:W-:Y:S04]  /*52f0*/  ISETP.GE.AND P0, PT, R26, 0x1, PT ;  /* 0x000000011a00780c */ /* 0x000fe80003f06270 */
[----:B------:R-:W1:Y:S01]  /*5300*/  LDC.64 R12, c[0x0][0xb18] ;  /* 0x0002c600ff0c7b82 */ /* 0x000e620000000a00 */
[----:B------:R-:W-:Y:S01]  /*5310*/  PRMT R0, RZ, 0x654, R0 ;  /* 0x00000654ff007816 */ /* 0x000fe20000000000 */
[----:B------:R-:W-:Y:S01]  /*5320*/  @!PT LDS RZ, [RZ] ;  /* 0x00000000fffff984 */ /* 0x000fe20000000800 */
[----:B------:R-:W-:Y:S01]  /*5330*/  @!PT LDS RZ, [RZ] ;  /* 0x00000000fffff984 */ /* 0x000fe20000000800 */
[----:B------:R-:W-:Y:S01]  /*5340*/  @!PT LDS RZ, [RZ] ;  /* 0x00000000fffff984 */ /* 0x000fe20000000800 */
[----:B------:R-:W-:Y:S01]  /*5350*/  @!PT LDS RZ, [RZ] ;  /* 0x00000000fffff984 */ /* 0x000fe20000000800 */
[----:B------:R2:W-:Y:S06]  /*5360*/  MEMBAR.ALL.CTA ;  /* 0x0000000000007992 */ /* 0x0005ec0000008000 */
[----:B--2---:R-:W2:Y:S01]  /*5370*/  FENCE.VIEW.ASYNC.S ;  /* 0x00000000000073c6 */ /* 0x004ea20000000000 */
[----:B------:R-:W1:Y:S08]  /*5380*/  @!P1 LDC R11, c[0x0][0xb20] ;  /* 0x0002c800ff0b9b82 */ /* 0x000e700000000800 */
[----:B------:R-:W1:Y:S01]  /*5390*/  @!P1 LDC R10, c[0x0][0xb0c] ;  /* 0x0002c300ff0a9b82 */ /* 0x000e620000000800 */
[----:B--2---:R2:W-:Y:S01]  /*53a0*/  SYNCS.ARRIVE.TRANS64.RED.A1T0 RZ, [R0+URZ], RZ ;  /* 0x000000ff00ff79a7 */ /* 0x0045e200081004ff */
[----:B---3--:R-:W-:Y:S04]  /*53b0*/  LOP3.LUT P4, RZ, R18, 0x1, RZ, 0xc0, !PT ;  /* 0x0000000112ff7812 */ /* 0x008fe8000788c0ff */
[----:B------:R-:W-:Y:S09]  /*53c0*/  P2R R73, PR, RZ, 0x10 ;  /* 0x00000010ff497803 */ /* 0x000ff20000000000 */
[----:B------:R-:W-:Y:S02]  /*53d0*/  @P4 MOV R31, R16 ;  /* 0x00000010001f4202 */ /* 0x000fe40000000f00 */
[----:B------:R-:W-:Y:S01]  /*53e0*/  @P4 LOP3.LUT R29, R17, 0xffff, RZ, 0xc0, !PT ;  /* 0x0000ffff111d4812 */ /* 0x000fe200078ec0ff */
[----:B--2-4-:R-:W-:Y:S06]  /*53f0*/  @!P0 BRA `(.L_x_80) ;  /* 0x0000000000a48947 */ /* 0x014fec0003800000 */
[----:B------:R-:W-:Y:S01]  /*5400*/  IMAD.HI.U32 R36, R62, R25, RZ ;  /* 0x000000193e247227 */ /* 0x000fe200078e00ff */
[----:B------:R-:W-:Y:S02]  /*5410*/  ISETP.NE.AND P0, PT, R24, 0x1, PT ;  /* 0x000000011800780c */ /* 0x000fe40003f05270 */
[----:B------:R-:W-:Y:S01]  /*5420*/  ISETP.NE.AND P2, PT, R26, 0x1, PT ;  /* 0x000000011a00780c */ /* 0x000fe20003f45270 */
[-C--:B------:R-:W-:Y:S01]  /*5430*/  IMAD.HI.U32 R34, R63, R56.reuse, RZ ;  /* 0x000000383f227227 */ /* 0x080fe200078e00ff */
[----:B------:R-:W-:Y:S02]  /*5440*/  SHF.R.U32.HI R33, RZ, R61, R36 ;  /* 0x0000003dff217219 */ /* 0x000fe40000011624 */
[----:B------:R-:W-:Y:S01]  /*5450*/  ISETP.NE.AND P3, PT, R28, 0x1, PT ;  /* 0x000000011c00780c */ /* 0x000fe20003f65270 */
[----:B------:R-:W-:Y:S01]  /*5460*/  IMAD.HI.U32 R40, R29, R25, RZ ;  /* 0x000000191d287227 */ /* 0x000fe200078e00ff */
[----:B------:R-:W-:Y:S02]  /*5470*/  SHF.R.U32.HI R34, RZ, R57, R34 ;  /* 0x00000039ff227219 */ /* 0x000fe40000011622 */
[----:B------:R-:W-:Y:S01]  /*5480*/  SEL R3, R62, R33, !P0 ;  /* 0x000000213e037207 */ /* 0x000fe20004000000 */
[----:B------:R-:W-:Y:S01]  /*5490*/  IMAD.HI.U32 R38, R31, R56, RZ ;  /* 0x000000381f267227 */ /* 0x000fe200078e00ff */
[----:B------:R-:W-:Y:S03]  /*54a0*/  SEL R7, R63, R34, !P3 ;  /* 0x000000223f077207 */ /* 0x000fe60005800000 */
[-C--:B------:R-:W-:Y:S01]  /*54b0*/  IMAD.HI.U32 R34, R3, R22.reuse, RZ ;  /* 0x0000001603227227 */ /* 0x080fe200078e00ff */
[----:B------:R-:W-:Y:S03]  /*54c0*/  SHF.R.U32.HI R38, RZ, R57, R38 ;  /* 0x00000039ff267219 */ /* 0x000fe60000011626 */
[----:B------:R-:W-:Y:S01]  /*54d0*/  IMAD.HI.U32 R36, R7, R22, RZ ;  /* 0x0000001607247227 */ /* 0x000fe200078e00ff */
[----:B------:R-:W-:Y:S02]  /*54e0*/  @P2 SHF.R.U32.HI R3, RZ, R23, R34 ;  /* 0x00000017ff032219 */ /* 0x000fe40000011622 */
[----:B------:R-:W-:Y:S02]  /*54f0*/  SHF.R.U32.HI R34, RZ, R61, R40 ;  /* 0x0000003dff227219 */ /* 0x000fe40000011628 */
[----:B------:R-:W-:Y:S01]  /*5500*/  @P2 SHF.R.U32.HI R7, RZ, R23, R36 ;  /* 0x00000017ff072219 */ /* 0x000fe20000011624 */
[C---:B------:R-:W-:Y:S01]  /*5510*/  IMAD R4, R26.reuse, R3, RZ ;  /* 0x000000031a047224 */ /* 0x040fe200078e02ff */
[----:B------:R-:W-:Y:S02]  /*5520*/  SEL R5, R29, R34, !P0 ;  /* 0x000000221d057207 */ /* 0x000fe40004000000 */
[----:B------:R-:W-:Y:S01]  /*5530*/  SEL R3, R31, R38, !P3 ;  /* 0x000000261f037207 */ /* 0x000fe20005800000 */
[----:B------:R-:W-:Y:S01]  /*5540*/  IMAD R6, R26, R7, RZ ;  /* 0x000000071a067224 */ /* 0x000fe200078e02ff */
[C---:B------:R-:W-:Y:S01]  /*5550*/  ISETP.GE.AND P0, PT, R5.reuse, R4, PT ;  /* 0x000000040500720c */ /* 0x040fe20003f06270 */
[----:B------:R-:W-:Y:S03]  /*5560*/  IMAD.HI.U32 R8, R5, R22, RZ ;  /* 0x0000001605087227 */ /* 0x000fe600078e00ff */
[----:B------:R-:W-:Y:S01]  /*5570*/  ISETP.GE.OR P0, PT, R3, R6, P0 ;  /* 0x000000060300720c */ /* 0x000fe20000706670 */
[----:B------:R-:W-:Y:S01]  /*5580*/  IMAD.MOV R6, RZ, RZ, -R3 ;  /* 0x000000ffff067224 */ /* 0x000fe200078e0a03 */
[-C--:B------:R-:W-:Y:S03]  /*5590*/  SHF.R.U32.HI R8, RZ, R23.reuse, R8 ;  /* 0x00000017ff087219 */ /* 0x080fe60000011608 */
[----:B------:R-:W-:Y:S01]  /*55a0*/  IMAD R31, R28, R6, R31 ;  /* 0x000000061c1f7224 */ /* 0x000fe200078e021f */
[----:B------:R-:W-:Y:S05]  /*55b0*/  SEL R9, R5, R8, !P2 ;  /* 0x0000000805097207 */ /* 0x000fea0005000000 */
[----:B------:R-:W-:Y:S02]  /*55c0*/  IMAD.MOV R8, RZ, RZ, -R9 ;  /* 0x000000ffff087224 */ /* 0x000fe400078e0a09 */
[C---:B------:R-:W-:Y:S04]  /*55d0*/  @!P0 IMAD.HI.U32 R4, R3.reuse, R22, RZ ;  /* 0x0000001603048227 */ /* 0x040fe800078e00ff */
[----:B------:R-:W-:Y:S01]  /*55e0*/  IMAD R8, R26, R8, R5 ;  /* 0x000000081a087224 */ /* 0x000fe200078e0205 */
[----:B------:R-:W-:Y:S04]  /*55f0*/  @!P0 SHF.R.U32.HI R4, RZ, R23, R4 ;  /* 0x00000017ff048219 */ /* 0x000fe80000011604 */
[----:B------:R-:W-:Y:S02]  /*5600*/  @!P0 SEL R0, R3, R4, !P2 ;  /* 0x0000000403008207 */ /* 0x000fe40005000000 */
[----:B------:R-:W-:Y:S02]  /*5610*/  IADD3 R4, PT, PT, -R5, RZ, RZ ;  /* 0x000000ff05047210 */ /* 0x000fe40007ffe1ff */
[----:B------:R-:W-:Y:S01]  /*5620*/  @!P0 IADD3 R9, PT, PT, R9, -R0, RZ ;  /* 0x8000000009098210 */ /* 0x000fe20007ffe0ff */
[----:B------:R-:W-:Y:S02]  /*5630*/  @!P0 IMAD R0, R7, R8, R0 ;  /* 0x0000000807008224 */ /* 0x000fe400078e0200 */
[----:B------:R-:W-:Y:S02]  /*5640*/  IMAD R29, R24, R4, R29 ;  /* 0x00000004181d7224 */ /* 0x000fe400078e021d */
[----:B------:R-:W-:Y:S02]  /*5650*/  @!P0 IMAD R5, R9, R26, R3 ;  /* 0x0000001a09058224 */ /* 0x000fe400078e0203 */
[----:B------:R-:W-:Y:S04]  /*5660*/  @!P0 IMAD.MOV.U32 R3, RZ, RZ, R0 ;  /* 0x000000ffff038224 */ /* 0x000fe800078e0000 */
[----:B------:R-:W-:Y:S02]  /*5670*/  IMAD R31, R3, R28, R31 ;  /* 0x0000001c031f7224 */ /* 0x000fe400078e021f */
[----:B------:R-:W-:Y:S07]  /*5680*/  IMAD R29, R5, R24, R29 ;  /* 0x00000018051d7224 */ /* 0x000fee00078e021d */
.L_x_80:
[----:B-1----:R-:W-:Y:S01]  /*5690*/  @!P1 ISETP.NE.AND P0, PT, R12, 0x1, PT ;  /* 0x000000010c00980c */ /* 0x002fe20003f05270 */
[----:B------:R-:W-:Y:S01]  /*56a0*/  @!P1 IMAD.HI.U32 R4, R29, R13, RZ ;  /* 0x0000000d1d049227 */ /* 0x000fe200078e00ff */
[----:B------:R-:W-:Y:S01]  /*56b0*/  R2UR UR5, R21 ;  /* 0x00000000150572ca */ /* 0x000fe200000e0000 */
[----:B------:R-:W-:Y:S01]  /*56c0*/  BSSY.RECONVERGENT B6, `(.L_x_81) ;  /* 0x0000031000067945 */ /* 0x000fe20003800200 */
[----:B------:R-:W-:Y:S01]  /*56d0*/  R2UR UR4, R20 ;  /* 0x00000000140472ca */ /* 0x000fe200000e0000 */
[----:B------:R-:W-:Y:S01]  /*56e0*/  @!P1 IMAD.HI.U32 R0, R31, R14, RZ ;  /* 0x0000000e1f009227 */ /* 0x000fe200078e00ff */
[----:B------:R-:W-:Y:S02]  /*56f0*/  @!P1 SHF.R.U32.HI R4, RZ, R11, R4 ;  /* 0x0000000bff049219 */ /* 0x000fe40000011604 */
[----:B------:R-:W-:Y:S01]  /*5700*/  @!P1 ISETP.NE.AND P2, PT, R10, 0x1, PT ;  /* 0x000000010a00980c */ /* 0x000fe20003f45270 */
[----:B------:R-:W-:Y:S01]  /*5710*/  VIADD R75, R75, 0x1 ;  /* 0x000000014b4b7836 */ /* 0x000fe20000000000 */
[----:B------:R-:W-:Y:S02]  /*5720*/  @!P1 SEL R3, R29, R4, !P0 ;  /* 0x000000041d039207 */ /* 0x000fe40004000000 */
[----:B------:R-:W-:Y:S02]  /*5730*/  @!P1 SHF.R.U32.HI R0, RZ, R15, R0 ;  /* 0x0000000fff009219 */ /* 0x000fe40000011600 */
[----:B------:R-:W-:Y:S01]  /*5740*/  LOP3.LUT P0, RZ, R66, 0x1b0, RZ, 0xc0, !PT ;  /* 0x000001b042ff7812 */ /* 0x000fe2000780c0ff */
[----:B------:R-:W-:Y:S01]  /*5750*/  USHF.L.U32 UR42, UR5, 0x6, URZ ;  /* 0x00000006052a7899 */ /* 0x000fe200080006ff */
[----:B------:R-:W-:Y:S01]  /*5760*/  @!P1 SEL R4, R31, R0, !P2 ;  /* 0x000000001f049207 */ /* 0x000fe20005000000 */
[----:B------:R-:W-:Y:S01]  /*5770*/  UIMAD UR41, UR4, 0x60, URZ ;  /* 0x00000060042978a4 */ /* 0x000fe2000f8e02ff */
[----:B------:R-:W-:Y:S03]  /*5780*/  @P4 SHF.R.U32.HI R67, RZ, 0x10, R17 ;  /* 0x00000010ff434819 */ /* 0x000fe60000011611 */
[----:B------:R-:W-:Y:S02]  /*5790*/  @!P1 IMAD.IADD R0, R3, 0x1, -R4 ;  /* 0x0000000103009824 */ /* 0x000fe400078e0a04 */
[----:B------:R-:W-:Y:S02]  /*57a0*/  @!P1 IMAD.IADD R3, R4, 0x1, -R3 ;  /* 0x0000000104039824 */ /* 0x000fe400078e0a03 */
[----:B------:R-:W-:Y:S02]  /*57b0*/  @!P1 IMAD R31, R0, R10, R31 ;  /* 0x0000000a001f9224 */ /* 0x000fe400078e021f */
[----:B------:R-:W-:Y:S01]  /*57c0*/  @!P1 IMAD R29, R3, R12, R29 ;  /* 0x0000000c031d9224 */ /* 0x000fe200078e021d */
[----:B------:R-:W-:Y:S06]  /*57d0*/  @!P0 BRA `(.L_x_82) ;  /* 0x00000000007c8947 */ /* 0x000fec0003800000 */
[----:B------:R-:W1:Y:S01]  /*57e0*/  LDCU.64 UR8, c[0x4][0x80] ;  /* 0x01001000ff0877ac */ /* 0x000e620008000a00 */
[----:B------:R-:W-:Y:S01]  /*57f0*/  MOV R16, 0x0 ;  /* 0x0000000000107802 */ /* 0x000fe20000000f00 */
[----:B------:R-:W-:Y:S02]  /*5800*/  HFMA2 R12, -RZ, RZ, 0, 5.9604644775390625e-08 ;  /* 0x00000001ff0c7431 */ /* 0x000fe400000001ff */
[----:B------:R-:W-:Y:S01]  /*5810*/  IMAD.MOV.U32 R8, RZ, RZ, 0x70 ;  /* 0x00000070ff087424 */ /* 0x000fe200078e00ff */
[----:B------:R2:W3:Y:S01]  /*5820*/  LDC.64 R14, c[0x4][R16] ;  /* 0x01000000100e7b82 */ /* 0x0004e20000000a00 */
[----:B------:R-:W4:Y:S01]  /*5830*/  LDCU.64 UR6, c[0x4][0x88] ;  /* 0x01001100ff0677ac */ /* 0x000f220008000a00 */
[----:B------:R-:W-:Y:S01]  /*5840*/  IMAD.MOV.U32 R13, RZ, RZ, RZ ;  /* 0x000000ffff0d7224 */ /* 0x000fe200078e00ff */
[----:B------:R-:W2:Y:S01]  /*5850*/  LDCU.64 UR4, c[0x4][0x8] ;  /* 0x01000100ff0477ac */ /* 0x000ea20008000a00 */
[----:B-1----:R-:W-:Y:S01]  /*5860*/  MOV R5, UR9 ;  /* 0x0000000900057c02 */ /* 0x002fe20008000f00 */
[----:B------:R-:W-:Y:S01]  /*5870*/  IMAD.U32 R4, RZ, RZ, UR8 ;  /* 0x00000008ff047e24 */ /* 0x000fe2000f8e00ff */
[----:B----4-:R-:W-:Y:S01]  /*5880*/  MOV R7, UR7 ;  /* 0x0000000700077c02 */ /* 0x010fe20008000f00 */
[----:B------:R-:W-:Y:S01]  /*5890*/  IMAD.U32 R6, RZ, RZ, UR6 ;  /* 0x00000006ff067e24 */ /* 0x000fe2000f8e00ff */
[----:B--2---:R-:W-:Y:S01]  /*58a0*/  MOV R11, UR5 ;  /* 0x00000005000b7c02 */ /* 0x004fe20008000f00 */
[----:B------:R-:W-:Y:S02]  /*58b0*/  IMAD.U32 R10, RZ, RZ, UR4 ;  /* 0x00000004ff0a7e24 */ /* 0x000fe4000f8e00ff */
[----:B------:R-:W-:Y:S07]  /*58c0*/  LEPC R20, `(.L_x_83) ;  /* 0x000000001014794e */ /* 0x000fee0000000000 */
[----:B---3-5:R-:W-:Y:S05]  /*58d0*/  CALL.ABS.NOINC R14 ;  /* 0x000000000e007343 */ /* 0x028fea0003c00000 */
.L_x_83:
[----:B------:R-:W1:Y:S01]  /*58e0*/  LDCU.64 UR8, c[0x4][0x80] ;  /* 0x01001000ff0877ac */ /* 0x000e620008000a00 */
[----:B------:R-:W2:Y:S01]  /*58f0*/  LDC.64 R16, c[0x4][R16] ;  /* 0x0100000010107b82 */ /* 0x000ea20000000a00 */
[----:B------:R-:W-:Y:S02]  /*5900*/  HFMA2 R12, -RZ, RZ, 0, 5.9604644775390625e-08 ;  /* 0x00000001ff0c7431 */ /* 0x000fe400000001ff */
[----:B------:R-:W-:Y:S02]  /*5910*/  IMAD.MOV.U32 R8, RZ, RZ, 0x70 ;  /* 0x00000070ff087424 */ /* 0x000fe400078e00ff */
[----:B------:R-:W-:Y:S01]  /*5920*/  IMAD.MOV.U32 R13, RZ, RZ, RZ ;  /* 0x000000ffff0d7224 */ /* 0x000fe200078e00ff */
[----:B------:R-:W3:Y:S01]  /*5930*/  LDCU.64 UR6, c[0x4][0x88] ;  /* 0x01001100ff0677ac */ /* 0x000ee20008000a00 */
[----:B------:R-:W4:Y:S01]  /*5940*/  LDCU.64 UR4, c[0x4][0x8] ;  /* 0x01000100ff0477ac */ /* 0x000f220008000a00 */
[----:B-1----:R-:W-:Y:S02]  /*5950*/  MOV R4, UR8 ;  /* 0x0000000800047c02 */ /* 0x002fe40008000f00 */
[----:B------:R-:W-:Y:S02]  /*5960*/  MOV R5, UR9 ;  /* 0x0000000900057c02 */ /* 0x000fe40008000f00 */
[----:B---3--:R-:W-:Y:S01]  /*5970*/  MOV R7, UR7 ;  /* 0x0000000700077c02 */ /* 0x008fe20008000f00 */
[----:B------:R-:W-:Y:S01]  /*5980*/  IMAD.U32 R6, RZ, RZ, UR6 ;  /* 0x00000006ff067e24 */ /* 0x000fe2000f8e00ff */
[----:B----4-:R-:W-:Y:S01]  /*5990*/  MOV R11, UR5 ;  /* 0x00000005000b7c02 */ /* 0x010fe20008000f00 */
[----:B------:R-:W-:Y:S02]  /*59a0*/  IMAD.U32 R10, RZ, RZ, UR4 ;  /* 0x00000004ff0a7e24 */ /* 0x000fe4000f8e00ff */
[----:B------:R-:W-:Y:S07]  /*59b0*/  LEPC R20, `(.L_x_82) ;  /* 0x000000001014794e */ /* 0x000fee0000000000 */
[----:B--2---:R-:W-:Y:S05]  /*59c0*/  CALL.ABS.NOINC R16 ;  /* 0x0000000010007343 */ /* 0x004fea0003c00000 */
.L_x_82:
[----:B------:R-:W-:Y:S05]  /*59d0*/  BSYNC.RECONVERGENT B6 ;  /* 0x0000000000067941 */ /* 0x000fea0003800200 */
.L_x_81:
[----:B------:R-:W-:Y:S01]  /*59e0*/  ISETP.NE.U32.AND P4, PT, R54, RZ, PT ;  /* 0x000000ff3600720c */ /* 0x000fe20003f85070 */
[----:B------:R-:W-:Y:S01]  /*59f0*/  UISETP.NE.AND UP2, UPT, UR48, URZ, UPT ;  /* 0x000000ff3000728c */ /* 0x000fe2000bf45270 */
[----:B------:R-:W-:Y:S01]  /*5a00*/  ISETP.NE.U32.AND P2, PT, RZ, UR44, PT ;  /* 0x0000002cff007c0c */ /* 0x000fe2000bf45070 */
[----:B------:R-:W-:Y:S01]  /*5a10*/  UISETP.NE.U32.AND UP1, UPT, UR46, URZ, UPT ;  /* 0x000000ff2e00728c */ /* 0x000fe2000bf25070 */
[----:B------:R-:W-:Y:S01]  /*5a20*/  ISETP.NE.AND.EX P4, PT, R55, RZ, PT, P4 ;  /* 0x000000ff3700720c */ /* 0x000fe20003f85340 */
[----:B------:R-:W-:Y:S01]  /*5a30*/  UPLOP3.LUT UP0, UPT, UPT, UPT, UPT, 0x40, 0x4 ;  /* 0x000000000004789c */ /* 0x000fe20003f0e870 */
[----:B------:R-:W-:Y:S01]  /*5a40*/  ISETP.NE.AND.EX P2, PT, RZ, UR45, PT, P2 ;  /* 0x0000002dff007c0c */ /* 0x000fe2000bf45320 */
[----:B------:R-:W-:Y:S01]  /*5a50*/  UISETP.NE.AND.EX UP1, UPT, UR47, URZ, UPT, UP1 ;  /* 0x000000ff2f00728c */ /* 0x000fe2000bf25310 */
[----:B------:R-:W-:Y:S04]  /*5a60*/  PLOP3.LUT P1, PT, PT, PT, UP2, 0x80, 0x8 ;  /* 0x000000000008781c */ /* 0x000fe80003f2f028 */
[----:B------:R-:W-:Y:S06]  /*5a70*/  @UP2 UPLOP3.LUT UP0, UPT, UPT, UPT, UP1, 0x80, 0x8 ;  /* 0x000000000008289c */ /* 0x000fec0003f0f010 */
[----:B------:R-:W-:Y:S01]  /*5a80*/  PLOP3.LUT P0, PT, PT, PT, UP0, 0x80, 0x8 ;  /* 0x000000000008781c */ /* 0x000fe20003f0f008 */
[----:B------:R-:W-:Y:S01]  /*5a90*/  @!UPT UIADD3 URZ, UPT, UPT, URZ, URZ, URZ ;  /* 0x000000fffffff290 */ /* 0x000fe2000fffe0ff */
[----:B------:R-:W-:Y:S11]  /*5aa0*/  BRA.U !UP1, `(.L_x_84) ;  /* 0x0000000109387547 */ /* 0x000ff6000b800000 */
[----:B------:R-:W-:Y:S01]  /*5ab0*/  UISETP.NE.U32.AND UP0, UPT, UR44, URZ, UPT ;  /* 0x000000ff2c00728c */ /* 0x000fe2000bf05070 */
[----:B------:R-:W-:Y:S02]  /*5ac0*/  HFMA2 R0, -RZ, RZ, 0, 5.9604644775390625e-08 ;  /* 0x00000001ff007431 */ /* 0x000fe400000001ff */
[----:B------:R-:W-:Y:S01]  /*5ad0*/  IMAD.MOV.U32 R59, RZ, RZ, 0x1 ;  /* 0x00000001ff3b7424 */ /* 0x000fe200078e00ff */
[----:B------:R-:W-:Y:S06]  /*5ae0*/  UISETP.NE.AND.EX UP0, UPT, UR45, URZ, UPT, UP0 ;  /* 0x000000ff2d00728c */ /* 0x000fec000bf05300 */
[----:B------:R-:W-:Y:S05]  /*5af0*/  PLOP3.LUT P3, PT, PT, PT, UP0, 0x80, 0x8 ;  /* 0x000000000008781c */ /* 0x000fea0003f6f008 */
[----:B------:R-:W1:Y:S01]  /*5b00*/  @UP0 LDCU.64 UR4, c[0x0][0x888] ;  /* 0x00011100ff0407ac */ /* 0x000e620008000a00 */
[----:B------:R-:W-:Y:S07]  /*5b10*/  @UP0 UIMAD UR6, UR60, UR46, URZ ;  /* 0x0000002e3c0602a4 */ /* 0x000fee000f8e02ff */
[----:B------:R-:W-:Y:S01]  /*5b20*/  @!P3 PRMT R59, R0, 0x7610, R59 ;  /* 0x00007610003bb816 */ /* 0x000fe2000000003b */
[----:B-1----:R-:W-:Y:S06]  /*5b30*/  @UP0 UIMAD.WIDE UR4, UR6, 0x4, UR4 ;  /* 0x00000004060408a5 */ /* 0x002fec000f8e0204 */
[----:B------:R-:W-:Y:S01]  /*5b40*/  IMAD.U32 R4, RZ, RZ, UR4 ;  /* 0x00000004ff047e24 */ /* 0x000fe2000f8e00ff */
[----:B------:R-:W-:Y:S04]  /*5b50*/  MOV R5, UR5 ;  /* 0x0000000500057c02 */ /* 0x000fe80008000f00 */
[----:B------:R-:W1:Y:S01]  /*5b60*/  @!UP0 LDCU UR4, c[0x0][0x880] ;  /* 0x00011000ff0487ac */ /* 0x000e620008000800 */
[----:B-----5:R2:W5:Y:S02]  /*5b70*/  @P3 LDG.E R35, desc[UR52][R4.64] ;  /* 0x0000003404233981 */ /* 0x020564000c1e1900 */
[----:B-12---:R-:W-:Y:S02]  /*5b80*/  @!P3 IMAD.U32 R35, RZ, RZ, UR4 ;  /* 0x00000004ff23be24 */ /* 0x006fe4000f8e00ff */
.L_x_84:
[----:B------:R-:W-:Y:S05]  /*5b90*/  @!P4 BRA `(.L_x_85) ;  /* 0x000000000020c947 */ /* 0x000fea0003800000 */
[----:B------:R-:W-:Y:S04]  /*5ba0*/  ISETP.NE.U32.AND P3, PT, R52, RZ, PT ;  /* 0x000000ff3400720c */ /* 0x000fe80003f65070 */
[----:B------:R-:W-:Y:S11]  /*5bb0*/  ISETP.NE.AND.EX P3, PT, R53, RZ, PT, P3 ;  /* 0x000000ff3500720c */ /* 0x000ff60003f65330 */
[----:B------:R-:W-:Y:S02]  /*5bc0*/  @!UPT UIADD3 URZ, UPT, UPT, URZ, URZ, URZ ;  /* 0x000000fffffff290 */ /* 0x000fe4000fffe0ff */
[----:B------:R-:W1:Y:S01]  /*5bd0*/  @P3 LDC.64 R4, c[0x0][0x8a8] ;  /* 0x00022a00ff043b82 */ /* 0x000e620000000a00 */
[----:B------:R-:W-:Y:S04]  /*5be0*/  @P3 IMAD R0, R54, UR60, RZ ;  /* 0x0000003c36003c24 */ /* 0x000fe8000f8e02ff */
[----:B-1----:R-:W-:Y:S05]  /*5bf0*/  @P3 IMAD.WIDE R4, R0, 0x4, R4 ;  /* 0x0000000400043825 */ /* 0x002fea00078e0204 */
[----:B-----5:R1:W5:Y:S02]  /*5c00*/  @P3 LDG.E R32, desc[UR52][R4.64] ;  /* 0x0000003404203981 */ /* 0x020364000c1e1900 */
[----:B-1----:R-:W2:Y:S02]  /*5c10*/  @!P3 LDC R32, c[0x0][0x8a0] ;  /* 0x00022800ff20bb82 */ /* 0x002ea40000000800 */
.L_x_85:
[----:B-----5:R-:W-:Y:S01]  /*5c20*/  FSETP.NEU.AND P3, PT, R35, RZ, PT ;  /* 0x000000ff2300720b */ /* 0x020fe20003f6d000 */
[----:B------:R-:W-:Y:S01]  /*5c30*/  IMAD.SHL.U32 R39, R64, 0x2, RZ ;  /* 0x0000000240277824 */ /* 0x000fe200078e00ff */
[----:B------:R-:W-:Y:S01]  /*5c40*/  SEL R6, RZ, 0xffffffff, P2 ;  /* 0xffffffffff067807 */ /* 0x000fe20001000000 */
[----:B------:R-:W-:Y:S01]  /*5c50*/  BSSY B1, `(.L_x_86) ;  /* 0x0000035000017945 */ /* 0x000fe20003800000 */
[----:B------:R-:W-:Y:S01]  /*5c60*/  @P1 LOP3.LUT P2, RZ, R59, 0xff, RZ, 0xc0, !PT ;  /* 0x000000ff3bff1812 */ /* 0x000fe2000784c0ff */
[----:B------:R-:W-:Y:S01]  /*5c70*/  VIADD R78, R39, UR36 ;  /* 0x00000024274e7c36 */ /* 0x000fe20008000000 */
[----:B------:R-:W-:Y:S01]  /*5c80*/  @P1 SEL R5, RZ, 0xffffffff, P3 ;  /* 0xffffffffff051807 */ /* 0x000fe20001800000 */
[----:B------:R-:W-:Y:S01]  /*5c90*/  IMAD.MOV.U32 R84, RZ, RZ, 0x1 ;  /* 0x00000001ff547424 */ /* 0x000fe200078e00ff */
[----:B------:R-:W-:Y:S01]  /*5ca0*/  LOP3.LUT R70, R70, 0x1, RZ, 0x3c, !PT ;  /* 0x0000000146467812 */ /* 0x000fe200078e3cff */
[----:B------:R-:W-:Y:S01]  /*5cb0*/  IMAD.MOV.U32 R38, RZ, RZ, RZ ;  /* 0x000000ffff267224 */ /* 0x000fe200078e00ff */
[----:B------:R-:W-:Y:S02]  /*5cc0*/  @P0 SEL R5, R6, R5, !P2 ;  /* 0x0000000506050207 */ /* 0x000fe40005000000 */
[----:B------:R-:W-:Y:S02]  /*5cd0*/  CS2R R50, SRZ ;  /* 0x0000000000327805 */ /* 0x000fe4000001ff00 */
[C---:B------:R-:W-:Y:S02]  /*5ce0*/  LEA R79, R30.reuse, UR36, 0x3 ;  /* 0x000000241e4f7c11 */ /* 0x040fe4000f8e18ff */
[----:B------:R-:W-:Y:S02]  /*5cf0*/  CS2R R48, SRZ ;  /* 0x0000000000307805 */ /* 0x000fe4000001ff00 */
[----:B------:R-:W-:Y:S02]  /*5d00*/  @P1 LOP3.LUT R5, R5, 0x1, RZ, 0xc0, !PT ;  /* 0x0000000105051812 */ /* 0x000fe400078ec0ff */
[----:B------:R-:W-:Y:S02]  /*5d10*/  CS2R R42, SRZ ;  /* 0x00000000002a7805 */ /* 0x000fe4000001ff00 */
[----:B------:R-:W-:Y:S02]  /*5d20*/  SHF.L.U32 R4, R69, 0x1f, RZ ;  /* 0x0000001f45047819 */ /* 0x000fe400000006ff */
[----:B------:R-:W-:Y:S02]  /*5d30*/  CS2R R40, SRZ ;  /* 0x0000000000287805 */ /* 0x000fe4000001ff00 */
[----:B------:R-:W-:Y:S01]  /*5d40*/  ISETP.NE.U32.OR P5, PT, R5, 0x1, !P1 ;  /* 0x000000010500780c */ /* 0x000fe20004fa5470 */
[----:B------:R-:W-:Y:S01]  /*5d50*/  IMAD.IADD R77, R71, 0x1, R78 ;  /* 0x00000001474d7824 */ /* 0x000fe200078e024e */
[----:B------:R-:W-:Y:S02]  /*5d60*/  PLOP3.LUT P2, PT, PT, PT, UP1, 0x80, 0x8 ;  /* 0x000000000008781c */ /* 0x000fe40003f4f018 */
[----:B------:R-:W-:Y:S02]  /*5d70*/  LOP3.LUT P4, R74, R59, 0xff, RZ, 0xc0, !PT ;  /* 0x000000ff3b4a7812 */ /* 0x000fe4000788c0ff */
[----:B------:R-:W-:Y:S02]  /*5d80*/  SEL R5, RZ, 0xffffffff, P3 ;  /* 0xffffffffff057807 */ /* 0x000fe40001800000 */
[----:B------:R-:W-:Y:S02]  /*5d90*/  LEA.HI R33, R30, R30, RZ, 0x1 ;  /* 0x0000001e1e217211 */ /* 0x000fe400078f08ff */
[----:B------:R-:W-:Y:S02]  /*5da0*/  P2R R76, PR, RZ, 0x20 ;  /* 0x00000020ff4c7803 */ /* 0x000fe40000000000 */
[----:B------:R-:W-:Y:S02]  /*5db0*/  SHF.R.U32.HI R3, RZ, 0x1, R33 ;  /* 0x00000001ff037819 */ /* 0x000fe40000011621 */
[----:B------:R-:W-:Y:S02]  /*5dc0*/  @P5 SHF.L.U32 R7, R70, 0x1f, RZ ;  /* 0x0000001f46075819 */ /* 0x000fe400000006ff */
[----:B------:R-:W-:Y:S01]  /*5dd0*/  @P2 SEL R5, R6, R5, !P4 ;  /* 0x0000000506052207 */ /* 0x000fe20006000000 */
[----:B------:R-:W-:Y:S01]  /*5de0*/  IMAD R0, R3, 0x60, R2 ;  /* 0x0000006003007824 */ /* 0x000fe200078e0202 */
[----:B------:R-:W1:Y:S01]  /*5df0*/  @P5 SYNCS.PHASECHK.TRANS64.TRYWAIT P1, [UR36+0x20], R7 ;  /* 0x00002007ff0055a7 */ /* 0x000e620008021124 */
[----:B------:R-:W-:Y:S02]  /*5e00*/  LOP3.LUT R33, R33, 0xffe, RZ, 0xc0, !PT ;  /* 0x00000ffe21217812 */ /* 0x000fe400078ec0ff */
[----:B------:R-:W-:Y:S03]  /*5e10*/  LOP3.LUT R5, R5, 0x1, RZ, 0xc0, !PT ;  /* 0x0000000105057812 */ /* 0x000fe600078ec0ff */
[----:B------:R-:W-:Y:S01]  /*5e20*/  IMAD.IADD R33, R30, 0x1, -R33 ;  /* 0x000000011e217824 */ /* 0x000fe200078e0a21 */
[----:B------:R-:W-:Y:S03]  /*5e30*/  ISETP.NE.U32.AND P2, PT, R5, 0x1, PT ;  /* 0x000000010500780c */ /* 0x000fe60003f45070 */
[----:B------:R-:W-:Y:S01]  /*5e40*/  IMAD R33, R33, 0x100000, R0 ;  /* 0x0010000021217824 */ /* 0x000fe200078e0200 */
[----:B------:R-:W-:Y:S01]  /*5e50*/  P2R R85, PR, RZ, 0x4 ;  /* 0x00000004ff557803 */ /* 0x000fe20000000000 */
[----:B------:R3:W4:Y:S01]  /*5e60*/  SYNCS.PHASECHK.TRANS64.TRYWAIT P0, [R79+URZ+0x80], R4 ;  /* 0x000080044f0075a7 */ /* 0x00072200080011ff */
[----:B-1----:R-:W-:Y:S01]  /*5e70*/  @P5 SEL R84, RZ, 0x1, !P1 ;  /* 0x00000001ff545807 */ /* 0x002fe20004800000 */
[----:B---3--:R-:W-:Y:S06]  /*5e80*/  @!P5 BRA `(.L_x_87) ;  /* 0x000000000044d947 */ /* 0x008fec0003800000 */
[----:B------:R-:W-:Y:S01]  /*5e90*/  IMAD.MOV.U32 R50, RZ, RZ, RZ ;  /* 0x000000ffff327224 */ /* 0x000fe200078e00ff */
[----:B------:R-:W-:Y:S01]  /*5ea0*/  ISETP.NE.AND P1, PT, R84, RZ, PT ;  /* 0x000000ff5400720c */ /* 0x000fe20003f25270 */
[----:B------:R-:W-:Y:S01]  /*5eb0*/  BSSY B0, `(.L_x_88) ;  /* 0x0000008000007945 */ /* 0x000fe20003800000 */
[----:B------:R-:W-:Y:S02]  /*5ec0*/  CS2R R42, SRZ ;  /* 0x00000000002a7805 */ /* 0x000fe4000001ff00 */
[----:B------:R-:W-:Y:S02]  /*5ed0*/  CS2R R40, SRZ ;  /* 0x0000000000287805 */ /* 0x000fe4000001ff00 */
[----:B------:R-:W-:Y:S07]  /*5ee0*/  CS2R R48, SRZ ;  /* 0x0000000000307805 */ /* 0x000fee000001ff00 */
[----:B------:R-:W-:Y:S05]  /*5ef0*/  @P1 BRA `(.L_x_89) ;  /* 0x00000000000c1947 */ /* 0x000fea0003800000 */
[----:B------:R-:W-:Y:S04]  /*5f00*/  SHF.L.U32 R3, R70, 0x1f, RZ ;  /* 0x0000001f46037819 */ /* 0x000fe800000006ff */
[----:B------:R-:W1:Y:S02]  /*5f10*/  SYNCS.PHASECHK.TRANS64.TRYWAIT P1, [UR36+0x20], R3 ;  /* 0x00002003ff0075a7 */ /* 0x000e640008021124 */
[----:B-1----:R-:W-:Y:S05]  /*5f20*/  @!P1 BRA `(.L_x_90) ;  /* 0x00000024002c9947 */ /* 0x002fea0003800000 */
.L_x_89:
[----:B------:R-:W-:Y:S05]  /*5f30*/  BSYNC B0 ;  /* 0x0000000000007941 */ /* 0x000fea0003800000 */
.L_x_88:
[----:B------:R-:W-:Y:S01]  /*5f40*/  ISETP.NE.AND P1, PT, R85, RZ, PT ;  /* 0x000000ff5500720c */ /* 0x000fe20003f25270 */
[----:B------:R-:W-:Y:S11]  /*5f50*/  HFMA2 R38, -RZ, RZ, 0, 5.9604644775390625e-08 ;  /* 0x00000001ff267431 */ /* 0x000ff600000001ff */
[----:B------:R-:W-:Y:S01]  /*5f60*/  @!UPT UIADD3 URZ, UPT, UPT, URZ, URZ, URZ ;  /* 0x000000fffffff290 */ /* 0x000fe2000fffe0ff */
[----:B------:R-:W-:Y:S05]  /*5f70*/  @P1 WARPSYNC.ALL ;  /* 0x0000000000001948 */ /* 0x000fea0003800000 */
[----:B------:R3:W1:Y:S04]  /*5f80*/  @P1 LDSM.16.M88.4 R40, [R39+UR36+0x200] ;  /* 0x000200242728183b */ /* 0x0006680008000200 */
[----:B------:R3:W1:Y:S02]  /*5f90*/  @P1 LDSM.16.M88.4 R48, [R77+0x200] ;  /* 0x000200004d30183b */ /* 0x0006640000000200 */
.L_x_87:
[----:B------:R-:W-:Y:S05]  /*5fa0*/  BSYNC B1 ;  /* 0x0000000000017941 */ /* 0x000fea0003800000 */
.L_x_86:
[----:B-1----:R-:W-:Y:S04]  /*5fb0*/  SHF.R.U32.HI R0, RZ, 0x15, R33 ;  /* 0x00000015ff007819 */ /* 0x002fe80000011621 */
[----:B------:R-:W-:Y:S01]  /*5fc0*/  LOP3.LUT P1, RZ, R0, 0x3, R65, 0x48, !PT ;  /* 0x0000000300ff7812 */ /* 0x000fe20007824841 */
[----:B------:R-:W-:Y:S01]  /*5fd0*/  @!UPT UIADD3 URZ, UPT, UPT, URZ, URZ, URZ ;  /* 0x000000fffffff290 */ /* 0x000fe2000fffe0ff */
[----:B----4-:R-:W-:Y:S11]  /*5fe0*/  @P0 BRA `(.L_x_91) ;  /* 0x0000000000080947 */ /* 0x010ff60003800000 */
[----:B------:R-:W1:Y:S02]  /*5ff0*/  SYNCS.PHASECHK.TRANS64.TRYWAIT P0, [R79+URZ+0x80], R4 ;  /* 0x000080044f0075a7 */ /* 0x000e6400080011ff */
[----:B-1----:R-:W-:Y:S05]  /*6000*/  @!P0 BRA `(.L_x_92) ;  /* 0x00000024000c8947 */ /* 0x002fea0003800000 */
.L_x_91:
[----:B------:R-:W-:Y:S05]  /*6010*/  @!P1 BRA `(.L_x_93) ;  /* 0x0000000000409947 */ /* 0x000fea0003800000 */
[----:B------:R-:W4:Y:S01]  /*6020*/  LDCU.64 UR8, c[0x4][0x70] ;  /* 0x01000e00ff0877ac */ /* 0x000f220008000a00 */
[----:B------:R-:W-:Y:S01]  /*6030*/  MOV R15, 0x0 ;  /* 0x00000000000f7802 */ /* 0x000fe20000000f00 */
[----:B------:R-:W-:Y:S02]  /*6040*/  HFMA2 R12, -RZ, RZ, 0, 5.9604644775390625e-08 ;  /* 0x00000001ff0c7431 */ /* 0x000fe400000001ff */
[----:B------:R-:W-:Y:S02]  /*6050*/  IMAD.MOV.U32 R8, RZ, RZ, 0x192 ;  /* 0x00000192ff087424 */ /* 0x000fe400078e00ff */
[----:B------:R-:W-:Y:S01]  /*6060*/  IMAD.MOV.U32 R13, RZ, RZ, RZ ;  /* 0x000000ffff0d7224 */ /* 0x000fe200078e00ff */
[----:B------:R-:W5:Y:S01]  /*6070*/  LDCU.64 UR6, c[0x4][0x78] ;  /* 0x01000f00ff0677ac */ /* 0x000f620008000a00 */
[----:B------:R-:W2:Y:S01]  /*6080*/  LDC.64 R14, c[0x4][R15] ;  /* 0x010000000f0e7b82 */ /* 0x000ea20000000a00 */
[----:B------:R-:W3:Y:S01]  /*6090*/  LDCU.64 UR4, c[0x4][0x10] ;  /* 0x01000200ff0477ac */ /* 0x000ee20008000a00 */
[----:B----4-:R-:W-:Y:S01]  /*60a0*/  MOV R5, UR9 ;  /* 0x0000000900057c02 */ /* 0x010fe20008000f00 */
[----:B-1----:R-:W-:Y:S01]  /*60b0*/  IMAD.U32 R4, RZ, RZ, UR8 ;  /* 0x00000008ff047e24 */ /* 0x002fe2000f8e00ff */
[----:B-----5:R-:W-:Y:S01]  /*60c0*/  MOV R7, UR7 ;  /* 0x0000000700077c02 */ /* 0x020fe20008000f00 */
[----:B------:R-:W-:Y:S01]  /*60d0*/  IMAD.U32 R6, RZ, RZ, UR6 ;  /* 0x00000006ff067e24 */ /* 0x000fe2000f8e00ff */
[----:B---3--:R-:W-:Y:S01]  /*60e0*/  MOV R11, UR5 ;  /* 0x00000005000b7c02 */ /* 0x008fe20008000f00 */
[----:B------:R-:W-:Y:S02]  /*60f0*/  IMAD.U32 R10, RZ, RZ, UR4 ;  /* 0x00000004ff0a7e24 */ /* 0x000fe4000f8e00ff */
[----:B------:R-:W-:Y:S07]  /*6100*/  LEPC R20, `(.L_x_93) ;  /* 0x000000001014794e */ /* 0x000fee0000000000 */
[----:B--2---:R-:W-:Y:S05]  /*6110*/  CALL.ABS.NOINC R14 ;  /* 0x000000000e007343 */ /* 0x004fea0003c00000 */
.L_x_93:
[----:B------:R-:W-:Y:S05]  /*6120*/  WARPSYNC.ALL ;  /* 0x0000000000007948 */ /* 0x000fea0003800000 */
[----:B------:R-:W-:Y:S01]  /*6130*/  R2UR UR4, R33 ;  /* 0x00000000210472ca */ /* 0x000fe200000e0000 */
[--C-:B------:R-:W-:Y:S01]  /*6140*/  HADD2.F32 R20, -RZ, R40.reuse.H0_H0 ;  /* 0x20000028ff147230 */ /* 0x100fe20000004100 */
[----:B------:R-:W-:Y:S01]  /*6150*/  ISETP.NE.AND P0, PT, R72, RZ, PT ;  /* 0x000000ff4800720c */ /* 0x000fe20003f05270 */
[----:B------:R-:W-:Y:S01]  /*6160*/  HADD2.F32 R34, -RZ, R40.H1_H1 ;  /* 0x30000028ff227230 */ /* 0x000fe20000004100 */
[----:B------:R-:W-:Y:S01]  /*6170*/  BSSY.RECONVERGENT B0, `(.L_x_94) ;  /* 0x000004c000007945 */ /* 0x000fe20003800200 */
[----:B------:R-:W-:Y:S02]  /*6180*/  HADD2.F32 R36, -RZ, R41.H1_H1 ;  /* 0x30000029ff247230 */ /* 0x000fe40000004100 */
[--C-:B------:R-:W-:Y:S02]  /*6190*/  HADD2.F32 R21, -RZ, R42.reuse.H0_H0 ;  /* 0x2000002aff157230 */ /* 0x100fe40000004100 */
[----:B------:R-:W-:Y:S04]  /*61a0*/  HADD2.F32 R37, -RZ, R43.H0_H0 ;  /* 0x2000002bff257230 */ /* 0x000fe80000004100 */
[----:B-1----:R-:W2:Y:S02]  /*61b0*/  LDTM.16dp256bit.x4 R4, tmem[UR4] ;  /* 0x00000004000479ee */ /* 0x002ea40008120000 */
[C---:B--2---:R-:W-:Y:S01]  /*61c0*/  FMUL R0, R32.reuse, R4 ;  /* 0x0000000420007220 */ /* 0x044fe20000400000 */
[C---:B------:R-:W-:Y:S01]  /*61d0*/  FMUL R3, R32.reuse, R5 ;  /* 0x0000000520037220 */ /* 0x040fe20000400000 */
[C---:B------:R-:W-:Y:S01]  /*61e0*/  FMUL R6, R32.reuse, R6 ;  /* 0x0000000620067220 */ /* 0x040fe20000400000 */
[C---:B------:R-:W-:Y:S01]  /*61f0*/  FMUL R7, R32.reuse, R7 ;  /* 0x0000000720077220 */ /* 0x040fe20000400000 */
[C---:B------:R-:W-:Y:S01]  /*6200*/  FFMA R0, R35.reuse, R20, R0 ;  /* 0x0000001423007223 */ /* 0x040fe20000000000 */
[----:B------:R-:W-:Y:S02]  /*6210*/  HADD2.F32 R20, -RZ, R41.H0_H0 ;  /* 0x20000029ff147230 */ /* 0x000fe40000004100 */
[C---:B------:R-:W-:Y:S01]  /*6220*/  FFMA R3, R35.reuse, R34, R3 ;  /* 0x0000002223037223 */ /* 0x040fe20000000003 */
[C---:B------:R-:W-:Y:S01]  /*6230*/  FMUL R4, R32.reuse, R8 ;  /* 0x0000000820047220 */ /* 0x040fe20000400000 */
[C---:B------:R-:W-:Y:S01]  /*6240*/  FMUL R5, R32.reuse, R9 ;  /* 0x0000000920057220 */ /* 0x040fe20000400000 */
[C---:B------:R-:W-:Y:S01]  /*6250*/  FMUL R10, R32.reuse, R10 ;  /* 0x0000000a200a7220 */ /* 0x040fe20000400000 */
[----:B------:R-:W-:Y:S01]  /*6260*/  FFMA R6, R35, R20, R6 ;  /* 0x0000001423067223 */ /* 0x000fe20000000006 */
[----:B------:R-:W-:Y:S01]  /*6270*/  HADD2.F32 R20, -RZ, R42.H1_H1 ;  /* 0x3000002aff147230 */ /* 0x000fe20000004100 */
[----:B------:R-:W-:Y:S01]  /*6280*/  F2FP.F16.F32.PACK_AB R44, R3, R0 ;  /* 0x00000000032c723e */ /* 0x000fe200000000ff */
[----:B------:R-:W-:Y:S02]  /*6290*/  HADD2.F32 R34, -RZ, R43.H1_H1 ;  /* 0x3000002bff227230 */ /* 0x000fe40000004100 */
[C---:B------:R-:W-:Y:S01]  /*62a0*/  FFMA R7, R35.reuse, R36, R7 ;  /* 0x0000002423077223 */ /* 0x040fe20000000007 */
[C---:B------:R-:W-:Y:S01]  /*62b0*/  FFMA R4, R35.reuse, R21, R4 ;  /* 0x0000001523047223 */ /* 0x040fe20000000004 */
[C---:B------:R-:W-:Y:S01]  /*62c0*/  FFMA R5, R35.reuse, R20, R5 ;  /* 0x0000001423057223 */ /* 0x040fe20000000005 */
[C---:B------:R-:W-:Y:S01]  /*62d0*/  FMUL R11, R32.reuse, R11 ;  /* 0x0000000b200b7220 */ /* 0x040fe20000400000 */
[C---:B------:R-:W-:Y:S01]  /*62e0*/  FFMA R10, R35.reuse, R37, R10 ;  /* 0x00000025230a7223 */ /* 0x040fe2000000000a */
[--C-:B------:R-:W-:Y:S02]  /*62f0*/  HADD2.F32 R20, -RZ, R48.reuse.H0_H0 ;  /* 0x20000030ff147230 */ /* 0x100fe40000004100 */
[C---:B------:R-:W-:Y:S01]  /*6300*/  FMUL R8, R32.reuse, R12 ;  /* 0x0000000c20087220 */ /* 0x040fe20000400000 */
[C---:B------:R-:W-:Y:S01]  /*6310*/  FFMA R11, R35.reuse, R34, R11 ;  /* 0x00000022230b7223 */ /* 0x040fe2000000000b */
[----:B------:R-:W-:Y:S02]  /*6320*/  HADD2.F32 R34, -RZ, R48.H1_H1 ;  /* 0x30000030ff227230 */ /* 0x000fe40000004100 */
[C---:B------:R-:W-:Y:S01]  /*6330*/  FMUL R9, R32.reuse, R13 ;  /* 0x0000000d20097220 */ /* 0x040fe20000400000 */
[--C-:B------:R-:W-:Y:S02]  /*6340*/  HADD2.F32 R21, -RZ, R49.reuse.H0_H0 ;  /* 0x20000031ff157230 */ /* 0x100fe40000004100 */
[C---:B------:R-:W-:Y:S01]  /*6350*/  FMUL R14, R32.reuse, R14 ;  /* 0x0000000e200e7220 */ /* 0x040fe20000400000 */
[C---:B------:R-:W-:Y:S01]  /*6360*/  FFMA R8, R35.reuse, R20, R8 ;  /* 0x0000001423087223 */ /* 0x040fe20000000008 */
[C---:B------:R-:W-:Y:S01]  /*6370*/  FFMA R9, R35.reuse, R34, R9 ;  /* 0x0000002223097223 */ /* 0x040fe20000000009 */
[----:B------:R-:W-:Y:S02]  /*6380*/  HADD2.F32 R20, -RZ, R49.H1_H1 ;  /* 0x30000031ff147230 */ /* 0x000fe40000004100 */
[C---:B------:R-:W-:Y:S01]  /*6390*/  FFMA R14, R35.reuse, R21, R14 ;  /* 0x00000015230e7223 */ /* 0x040fe2000000000e */
[C---:B------:R-:W-:Y:S01]  /*63a0*/  FMUL R15, R32.reuse, R15 ;  /* 0x0000000f200f7220 */ /* 0x040fe20000400000 */
[--C-:B------:R-:W-:Y:S02]  /*63b0*/  HADD2.F32 R21, -RZ, R50.reuse.H0_H0 ;  /* 0x20000032ff157230 */ /* 0x100fe40000004100 */
[C---:B------:R-:W-:Y:S01]  /*63c0*/  FMUL R12, R32.reuse, R16 ;  /* 0x00000010200c7220 */ /* 0x040fe20000400000 */
[----:B------:R-:W-:Y:S02]  /*63d0*/  HADD2.F32 R34, -RZ, R50.H1_H1 ;  /* 0x30000032ff227230 */ /* 0x000fe40000004100 */
[C---:B------:R-:W-:Y:S01]  /*63e0*/  FMUL R13, R32.reuse, R17 ;  /* 0x00000011200d7220 */ /* 0x040fe20000400000 */
[--C-:B------:R-:W-:Y:S02]  /*63f0*/  HADD2.F32 R37, -RZ, R51.reuse.H0_H0 ;  /* 0x20000033ff257230 */ /* 0x100fe40000004100 */
[C---:B------:R-:W-:Y:S01]  /*6400*/  FMUL R18, R32.reuse, R18 ;  /* 0x0000001220127220 */ /* 0x040fe20000400000 */
[----:B------:R-:W-:Y:S02]  /*6410*/  HADD2.F32 R36, -RZ, R51.H1_H1 ;  /* 0x30000033ff247230 */ /* 0x000fe40000004100 */
[C---:B------:R-:W-:Y:S01]  /*6420*/  FFMA R15, R35.reuse, R20, R15 ;  /* 0x00000014230f7223 */ /* 0x040fe2000000000f */
[----:B------:R-:W-:Y:S01]  /*6430*/  FMUL R19, R32, R19 ;  /* 0x0000001320137220 */ /* 0x000fe20000400000 */
[C---:B------:R-:W-:Y:S01]  /*6440*/  FFMA R12, R35.reuse, R21, R12 ;  /* 0x00000015230c7223 */ /* 0x040fe2000000000c */
[C---:B------:R-:W-:Y:S01]  /*6450*/  FFMA R13, R35.reuse, R34, R13 ;  /* 0x00000022230d7223 */ /* 0x040fe2000000000d */
[C---:B------:R-:W-:Y:S01]  /*6460*/  FFMA R18, R35.reuse, R37, R18 ;  /* 0x0000002523127223 */ /* 0x040fe20000000012 */
[----:B------:R-:W-:Y:S01]  /*6470*/  FFMA R19, R35, R36, R19 ;  /* 0x0000002423137223 */ /* 0x000fe20000000013 */
[----:B------:R-:W-:Y:S02]  /*6480*/  F2FP.F16.F32.PACK_AB R45, R7, R6 ;  /* 0x00000006072d723e */ /* 0x000fe400000000ff */
[----:B------:R-:W-:Y:S02]  /*6490*/  F2FP.F16.F32.PACK_AB R46, R5, R4 ;  /* 0x00000004052e723e */ /* 0x000fe400000000ff */
[----:B------:R-:W-:Y:S02]  /*64a0*/  F2FP.F16.F32.PACK_AB R47, R11, R10 ;  /* 0x0000000a0b2f723e */ /* 0x000fe400000000ff */
[----:B------:R-:W-:Y:S02]  /*64b0*/  F2FP.F16.F32.PACK_AB R80, R9, R8 ;  /* 0x000000080950723e */ /* 0x000fe400000000ff */
[----:B------:R-:W-:Y:S01]  /*64c0*/  F2FP.F16.F32.PACK_AB R81, R15, R14 ;  /* 0x0000000e0f51723e */ /* 0x000fe200000000ff */
[----:B------:R1:W-:Y:S01]  /*64d0*/  STSM.16.M88.4 [R78+0x200], R44 ;  /* 0x0002002c4e007844 */ /* 0x0003e20000000200 */
[----:B------:R-:W-:Y:S02]  /*64e0*/  F2FP.F16.F32.PACK_AB R82, R13, R12 ;  /* 0x0000000c0d52723e */ /* 0x000fe400000000ff */
[----:B------:R-:W-:Y:S05]  /*64f0*/  F2FP.F16.F32.PACK_AB R83, R19, R18 ;  /* 0x000000121353723e */ /* 0x000fea00000000ff */
[----:B------:R1:W-:Y:S01]  /*6500*/  STSM.16.M88.4 [R77+0x200], R80 ;  /* 0x000200504d007844 */ /* 0x0003e20000000200 */
[----:B------:R-:W-:Y:S01]  /*6510*/  @!PT LDS RZ, [RZ] ;  /* 0x00000000fffff984 */ /* 0x000fe20000000800 */
[----:B------:R-:W-:Y:S01]  /*6520*/  @!PT LDS RZ, [RZ] ;  /* 0x00000000fffff984 */ /* 0x000fe20000000800 */
[----:B------:R-:W-:Y:S01]  /*6530*/  @!PT LDS RZ, [RZ] ;  /* 0x00000000fffff984 */ /* 0x000fe20000000800 */
[----:B------:R-:W-:Y:S01]  /*6540*/  @!PT LDS RZ, [RZ] ;  /* 0x00000000fffff984 */ /* 0x000fe20000000800 */
[----:B------:R2:W-:Y:S07]  /*6550*/  MEMBAR.ALL.CTA ;  /* 0x0000000000007992 */ /* 0x0005ee0000008000 */
[----:B--2---:R-:W2:Y:S02]  /*6560*/  FENCE.VIEW.ASYNC.S ;  /* 0x00000000000073c6 */ /* 0x004ea40000000000 */
[----:B--2---:R-:W-:Y:S06]  /*6570*/  BAR.SYNC.DEFER_BLOCKING 0x1, 0x80 ;  /* 0x0042000000007b1d */ /* 0x004fec0000010000 */
[----:B------:R-:W-:Y:S05]  /*6580*/  @P0 BRA `(.L_x_95) ;  /* 0x0000000000280947 */ /* 0x000fea0003800000 */
[----:B------:R-:W-:Y:S01]  /*6590*/  UIADD3 UR4, UPT, UPT, UR36, 0x200, URZ ;  /* 0x0000020024047890 */ /* 0x000fe2000fffe0ff */
[----:B------:R-:W-:Y:S05]  /*65a0*/  UMOV UR43, UR60 ;  /* 0x0000003c002b7c82 */ /* 0x000fea0008000000 */
[----:B------:R-:W-:Y:S01]  /*65b0*/  MOV R66, UR4 ;  /* 0x0000000400427c02 */ /* 0x000fe20008000f00 */
[----:B------:R-:W-:Y:S03]  /*65c0*/  UIADD3 UR4, UP0, UPT, UR50, 0x680, URZ ;  /* 0x0000068032047890 */ /* 0x000fe6000ff1e0ff */
[----:B------:R-:W-:Y:S01]  /*65d0*/  R2UR UR40, R66 ;  /* 0x00000000422872ca */ /* 0x000fe200000e0000 */
[----:B------:R-:W-:Y:S11]  /*65e0*/  UIADD3.X UR5, UPT, UPT, URZ, UR51, URZ, UP0, !UPT ;  /* 0x00000033ff057290 */ /* 0x000ff600087fe4ff */
[----:B------:R-:W-:Y:S01]  /*65f0*/  @!UPT UIADD3 URZ, UPT, UPT, URZ, URZ, URZ ;  /* 0x000000fffffff290 */ /* 0x000fe2000fffe0ff */
[----:B------:R2:W-:Y:S01]  /*6600*/  UTMASTG.3D [UR40], [UR4] ;  /* 0x00000028040073b5 */ /* 0x0005e20008010000 */
[----:B------:R0:W-:Y:S01]  /*6610*/  UTMACMDFLUSH ;  /* 0x00000000000079b7 */ /* 0x0001e20000000000 */
[----:B--2---:R-:W-:Y:S04]  /*6620*/  DEPBAR.LE SB0, 0x1 ;  /* 0x000080400000791a */ /* 0x004fe80000000000 */
.L_x_95:
[----:B------:R-:W-:Y:S05]  /*6630*/  BSYNC.RECONVERGENT B0 ;  /* 0x0000000000007941 */ /* 0x000fea0003800200 */
.L_x_94:
[----:B------:R-:W-:Y:S01]  /*6640*/  BAR.SYNC.DEFER_BLOCKING 0x1, 0x80 ;  /* 0x0042000000007b1d */ /* 0x000fe20000010000 */
[----:B------:R-:W-:Y:S01]  /*6650*/  ISETP.NE.AND P1, PT, R76, RZ, PT ;  /* 0x000000ff4c00720c */ /* 0x000fe20003f25270 */
[----:B------:R-:W-:Y:S01]  /*6660*/  UIADD3 UR4, UPT, UPT, UR39, -0x1, URZ ;  /* 0xffffffff27047890 */ /* 0x000fe2000fffe0ff */
[----:B------:R-:W-:Y:S03]  /*6670*/  LEA R3, R38, UR36, 0x3 ;  /* 0x0000002426037c11 */ /* 0x000fe6000f8e18ff */
[----:B------:R-:W-:Y:S08]  /*6680*/  UISETP.GT.U32.AND UP0, UPT, UR4, -0x3, UPT ;  /* 0xfffffffd0400788c */ /* 0x000ff0000bf04070 */
[----:B------:R-:W-:Y:S01]  /*6690*/  @P1 SHF.L.U32 R4, R70, 0x1f, RZ ;  /* 0x0000001f46041819 */ /* 0x000fe200000006ff */
[----:B------:R-:W-:Y:S06]  /*66a0*/  BRA.U UP0, `(.L_x_96) ;  /* 0x0000000100247547 */ /* 0x000fec000b800000 */
[----:B------:R-:W-:Y:S01]  /*66b0*/  IMAD.U32 R5, RZ, RZ, UR38 ;  /* 0x00000026ff057e24 */ /* 0x000fe2000f8e00ff */
[----:B------:R-:W-:Y:S01]  /*66c0*/  MOV R0, UR37 ;  /* 0x0000002500007c02 */ /* 0x000fe20008000f00 */
[----:B------:R-:W-:Y:S03]  /*66d0*/  UIADD3 UR4, UPT, UPT, UR38, 0x1, URZ ;  /* 0x0000000126047890 */ /* 0x000fe6000fffe0ff */
[----:B------:R-:W-:Y:S01]  /*66e0*/  @P1 LEA R5, R5, UR36, 0x3 ;  /* 0x0000002405051c11 */ /* 0x000fe2000f8e18ff */
[----:B------:R-:W-:Y:S04]  /*66f0*/  UISETP.NE.AND UP0, UPT, UR4, 0x3, UPT ;  /* 0x000000030400788c */ /* 0x000fe8000bf05270 */
[----:B------:R-:W-:Y:S01]  /*6700*/  @P1 VIADD R5, R5, 0x38 ;  /* 0x0000003805051836 */ /* 0x000fe20000000000 */
[----:B------:R-:W-:Y:S04]  /*6710*/  USEL UR38, UR4, URZ, UP0 ;  /* 0x000000ff04267287 */ /* 0x000fe80008000000 */
[----:B------:R-:W-:Y:S04]  /*6720*/  @P1 PRMT R0, R0, 0x654, R5 ;  /* 0x0000065400001816 */ /* 0x000fe80000000005 */
[----:B------:R2:W-:Y:S04]  /*6730*/  @P1 SYNCS.ARRIVE.TRANS64.RED.A1T0 RZ, [R0+URZ], RZ ;  /* 0x000000ff00ff19a7 */ /* 0x0005e800081004ff */
.L_x_96:
[----:B------:R-:W4:Y:S01]  /*6740*/  @P1 SYNCS.PHASECHK.TRANS64.TRYWAIT P0, [R3+URZ+0x20], R4 ;  /* 0x00002004030015a7 */ /* 0x000f2200080011ff */
[----:B------:R-:W-:Y:S01]  /*6750*/  BSSY B1, `(.L_x_97) ;  /* 0x0000013000017945 */ /* 0x000fe20003800000 */
[----:B----4-:R-:W-:Y:S03]  /*6760*/  @P1 SEL R84, RZ, 0x1, !P0 ;  /* 0x00000001ff541807 */ /* 0x010fe60004000000 */
[----:B------:R-:W-:Y:S05]  /*6770*/  @!P1 BRA `(.L_x_98) ;  /* 0x0000000000409947 */ /* 0x000fea0003800000 */
[----:B------:R-:W-:Y:S01]  /*6780*/  ISETP.NE.AND P1, PT, R85, RZ, PT ;  /* 0x000000ff5500720c */ /* 0x000fe20003f25270 */
[----:B------:R-:W-:Y:S01]  /*6790*/  BSSY B0, `(.L_x_99) ;  /* 0x0000009000007945 */ /* 0x000fe20003800000 */
[----:B------:R-:W-:Y:S11]  /*67a0*/  ISETP.NE.AND P0, PT, R84, RZ, PT ;  /* 0x000000ff5400720c */ /* 0x000ff60003f05270 */
[----:B------:R-:W-:Y:S05]  /*67b0*/  @P1 IMAD R5, R38, 0x1000, R39 ;  /* 0x0000100026051824 */ /* 0x000fea00078e0227 */
[----:B------:R-:W-:Y:S05]  /*67c0*/  @P1 IADD3 R4, PT, PT, R5, UR36, RZ ;  /* 0x0000002405041c10 */ /* 0x000fea000fffe0ff */
[----:B------:R-:W-:Y:S01]  /*67d0*/  @P1 IMAD.IADD R4, R71, 0x1, R4 ;  /* 0x0000000147041824 */ /* 0x000fe200078e0204 */
[----:B------:R-:W-:Y:S06]  /*67e0*/  @P0 BRA `(.L_x_100) ;  /* 0x00000000000c0947 */ /* 0x000fec0003800000 */
[----:B--2---:R-:W-:Y:S04]  /*67f0*/  SHF.L.U32 R0, R70, 0x1f, RZ ;  /* 0x0000001f46007819 */ /* 0x004fe800000006ff */
[----:B------:R-:W2:Y:S02]  /*6800*/  SYNCS.PHASECHK.TRANS64.TRYWAIT P0, [R3+URZ+0x20], R0 ;  /* 0x00002000030075a7 */ /* 0x000ea400080011ff */
[----:B--2---:R-:W-:Y:S05]  /*6810*/  @!P0 BRA `(.L_x_101) ;  /* 0x0000001c001c8947 */ /* 0x004fea0003800000 */
.L_x_100:
[----:B------:R-:W-:Y:S05]  /*6820*/  BSYNC B0 ;  /* 0x0000000000007941 */ /* 0x000fea0003800000 */
.L_x_99:
[----:B------:R-:W-:Y:S02]  /*6830*/  ISETP.NE.AND P0, PT, R85, RZ, PT ;  /* 0x000000ff5500720c */ /* 0x000fe40003f05270 */
[----:B------:R-:W-:Y:S11]  /*6840*/  IADD3 R38, PT, PT, R38, 0x1, RZ ;  /* 0x0000000126267810 */ /* 0x000ff60007ffe0ff */
[----:B------:R-:W-:Y:S05]  /*6850*/  @P0 WARPSYNC.ALL ;  /* 0x0000000000000948 */ /* 0x000fea0003800000 */
[----:B------:R4:W1:Y:S04]  /*6860*/  @P0 LDSM.16.M88.4 R40, [R5+UR36+0x200] ;  /* 0x000200240528083b */ /* 0x0008680008000200 */
[----:B------:R4:W1:Y:S02]  /*6870*/  @P0 LDSM.16.M88.4 R48, [R4+0x200] ;  /* 0x000200000430083b */ /* 0x0008640000000200 */
.L_x_98:
[----:B------:R-:W-:Y:S05]  /*6880*/  BSYNC B1 ;  /* 0x0000000000017941 */ /* 0x000fea0003800000 */
.L_x_97:
[----:B--2---:R-:W-:Y:S05]  /*6890*/  VIADD R0, R33, 0x20 ;  /* 0x0000002021007836 */ /* 0x004fea0000000000 */
[----:B------:R-:W-:Y:S04]  /*68a0*/  SHF.R.U32.HI R0, RZ, 0x15, R0 ;  /* 0x00000015ff007819 */ /* 0x000fe80000011600 */
[----:B------:R-:W-:Y:S11]  /*68b0*/  LOP3.LUT P0, RZ, R0, 0x3, R65, 0x48, !PT ;  /* 0x0000000300ff7812 */ /* 0x000ff60007804841 */
[----:B------:R-:W-:Y:S02]  /*68c0*/  @!UPT UIADD3 URZ, UPT, UPT, URZ, URZ, URZ ;  /* 0x000000fffffff290 */ /* 0x000fe4000fffe0ff */
[----:B------:R-:W-:Y:S05]  /*68d0*/  @!P0 BRA `(.L_x_102) ;  /* 0x0000000000408947 */ /* 0x000fea0003800000 */
[----:B------:R-:W4:Y:S01]  /*68e0*/  LDCU.64 UR8, c[0x4][0x70] ;  /* 0x01000e00ff0877ac */ /* 0x000f220008000a00 */
[----:B------:R-:W-:Y:S01]  /*68f0*/  MOV R15, 0x0 ;  /* 0x00000000000f7802 */ /* 0x000fe20000000f00 */
[----:B------:R-:W-:Y:S02]  /*6900*/  HFMA2 R12, -RZ, RZ, 0, 5.9604644775390625e-08 ;  /* 0x00000001ff0c7431 */ /* 0x000fe400000001ff */
[----:B------:R-:W-:Y:S02]  /*6910*/  IMAD.MOV.U32 R8, RZ, RZ, 0x192 ;  /* 0x00000192ff087424 */ /* 0x000fe400078e00ff */
[----:B------:R-:W-:Y:S01]  /*6920*/  IMAD.MOV.U32 R13, RZ, RZ, RZ ;  /* 0x000000ffff0d7224 */ /* 0x000fe200078e00ff */
[----:B------:R-:W2:Y:S01]  /*6930*/  LDCU.64 UR6, c[0x4][0x78] ;  /* 0x01000f00ff0677ac */ /* 0x000ea20008000a00 */
[----:B------:R-:W1:Y:S01]  /*6940*/  LDC.64 R14, c[0x4][R15] ;  /* 0x010000000f0e7b82 */ /* 0x000e620000000a00 */
[----:B------:R-:W5:Y:S01]  /*6950*/  LDCU.64 UR4, c[0x4][0x10] ;  /* 0x01000200ff0477ac */ /* 0x000f620008000a00 */
[----:B----4-:R-:W-:Y:S01]  /*6960*/  MOV R5, UR9 ;  /* 0x0000000900057c02 */ /* 0x010fe20008000f00 */
[----:B------:R-:W-:Y:S01]  /*6970*/  IMAD.U32 R4, RZ, RZ, UR8 ;  /* 0x00000008ff047e24 */ /* 0x000fe2000f8e00ff */
[----:B--2---:R-:W-:Y:S01]  /*6980*/  MOV R7, UR7 ;  /* 0x0000000700077c02 */ /* 0x004fe20008000f00 */
[----:B------:R-:W-:Y:S01]  /*6990*/  IMAD.U32 R6, RZ, RZ, UR6 ;  /* 0x00000006ff067e24 */ /* 0x000fe2000f8e00ff */
[----:B-----5:R-:W-:Y:S01]  /*69a0*/  MOV R11, UR5 ;  /* 0x00000005000b7c02 */ /* 0x020fe20008000f00 */
[----:B------:R-:W-:Y:S02]  /*69b0*/  IMAD.U32 R10, RZ, RZ, UR4 ;  /* 0x00000004ff0a7e24 */ /* 0x000fe4000f8e00ff */
[----:B------:R-:W-:Y:S07]  /*69c0*/  LEPC R20, `(.L_x_102) ;  /* 0x000000001014794e */ /* 0x000fee0000000000 */
[----:B-1-3--:R-:W-:Y:S05]  /*69d0*/  CALL.ABS.NOINC R14 ;  /* 0x000000000e007343 */ /* 0x00afea0003c00000 */
.L_x_102:
[----:B------:R-:W-:Y:S05]  /*69e0*/  WARPSYNC.ALL ;  /* 0x0000000000007948 */ /* 0x000fea0003800000 */
[----:B------:R-:W-:Y:S01]  /*69f0*/  R2UR UR4, R33 ;  /* 0x00000000210472ca */ /* 0x000fe200000e0000 */
[--C-:B-1----:R-:W-:Y:S01]  /*6a00*/  HADD2.F32 R20, -RZ, R40.reuse.H0_H0 ;  /* 0x20000028ff147230 */ /* 0x102fe20000004100 */
[----:B------:R-:W-:Y:S01]  /*6a10*/  ISETP.NE.AND P0, PT, R72, RZ, PT ;  /* 0x000000ff4800720c */ /* 0x000fe20003f05270 */
[----:B------:R-:W-:Y:S01]  /*6a20*/  HADD2.F32 R34, -RZ, R40.H1_H1 ;  /* 0x30000028ff227230 */ /* 0x000fe20000004100 */
[----:B------:R-:W-:Y:S01]  /*6a30*/  BSSY.RECONVERGENT B0, `(.L_x_103) ;  /* 0x000004b000007945 */ /* 0x000fe20003800200 */
[----:B------:R-:W-:Y:S02]  /*6a40*/  HADD2.F32 R36, -RZ, R41.H1_H1 ;  /* 0x30000029ff247230 */ /* 0x000fe40000004100 */
[--C-:B------:R-:W-:Y:S02]  /*6a50*/  HADD2.F32 R21, -RZ, R42.reuse.H0_H0 ;  /* 0x2000002aff157230 */ /* 0x100fe40000004100 */
[----:B------:R-:W-:Y:S04]  /*6a60*/  HADD2.F32 R37, -RZ, R43.H0_H0 ;  /* 0x2000002bff257230 */ /* 0x000fe80000004100 */
[----:B----4-:R-:W1:Y:S02]  /*6a70*/  LDTM.16dp256bit.x4 R4, tmem[UR4+0x20] ;  /* 0x00002004000479ee */ /* 0x010e640008120000 */
[C---:B-1----:R-:W-:Y:S01]  /*6a80*/  FMUL R0, R32.reuse, R4 ;  /* 0x0000000420007220 */ /* 0x042fe20000400000 */
        /* <DEDUP_REMOVED lines=60> */
[----:B------:R-:W-:Y:S02]  /*6e50*/  UIADD3 UR4, UP0, UPT, UR50, 0x680, URZ ;  /* 0x0000068032047890 */ /* 0x000fe4000ff1e0ff */
[----:B------:R-:W-:Y:S02]  /*6e60*/  UIADD3 UR9, UPT, UPT, UR41, 0x20, URZ ;  /* 0x0000002029097890 */ /* 0x000fe4000fffe0ff */
[----:B------:R-:W-:Y:S02]  /*6e70*/  UIADD3 UR8, UPT, UPT, UR36, 0x1200, URZ ;  /* 0x0000120024087890 */ /* 0x000fe4000fffe0ff */
[----:B------:R-:W-:Y:S01]  /*6e80*/  UIADD3.X UR5, UPT, UPT, URZ, UR51, URZ, UP0, !UPT ;  /* 0x00000033ff057290 */ /* 0x000fe200087fe4ff */
[----:B------:R-:W-:Y:S01]  /*6e90*/  UMOV UR10, UR42 ;  /* 0x0000002a000a7c82 */ /* 0x000fe20008000000 */
[----:B------:R-:W-:Y:S07]  /*6ea0*/  UMOV UR11, UR60 ;  /* 0x0000003c000b7c82 */ /* 0x000fee0008000000 */
[----:B------:R2:W-:Y:S01]  /*6eb0*/  UTMASTG.3D [UR8], [UR4] ;  /* 0x00000008040073b5 */ /* 0x0005e20008010000 */
[----:B------:R0:W-:Y:S01]  /*6ec0*/  UTMACMDFLUSH ;  /* 0x00000000000079b7 */ /* 0x0001e20000000000 */
[----:B--2---:R-:W-:Y:S04]  /*6ed0*/  DEPBAR.LE SB0, 0x1 ;  /* 0x000080400000791a */ /* 0x004fe80000000000 */
.L_x_104:
[----:B------:R-:W-:Y:S05]  /*6ee0*/  BSYNC.RECONVERGENT B0 ;  /* 0x0000000000007941 */ /* 0x000fea0003800200 */
.L_x_103:
[----:B------:R-:W-:Y:S01]  /*6ef0*/  BAR.SYNC.DEFER_BLOCKING 0x1, 0x80 ;  /* 0x0042000000007b1d */ /* 0x000fe20000010000 */
[----:B------:R-:W-:Y:S01]  /*6f00*/  ISETP.NE.AND P1, PT, R76, RZ, PT ;  /* 0x000000ff4c00720c */ /* 0x000fe20003f25270 */
[----:B------:R-:W-:Y:S01]  /*6f10*/  UISETP.GT.U32.AND UP0, UPT, UR39, -0x3, UPT ;  /* 0xfffffffd2700788c */ /* 0x000fe2000bf04070 */
[----:B------:R-:W-:Y:S11]  /*6f20*/  LEA R4, R38, UR36, 0x3 ;  /* 0x0000002426047c11 */ /* 0x000ff6000f8e18ff */
        /* <DEDUP_REMOVED lines=11> */
.L_x_105:
        /* <DEDUP_REMOVED lines=8> */
[----:B--2---:R-:W-:Y:S05]  /*7060*/  @P1 IADD3 R0, PT, PT, R38, UR36, RZ ;  /* 0x0000002426001c10 */ /* 0x004fea000fffe0ff */
[----:B------:R-:W-:Y:S01]  /*7070*/  @P1 IMAD.IADD R0, R71, 0x1, R0 ;  /* 0x0000000147001824 */ /* 0x000fe200078e0200 */
[----:B------:R-:W-:Y:S06]  /*7080*/  @P0 BRA `(.L_x_109) ;  /* 0x00000000000c0947 */ /* 0x000fec0003800000 */
[----:B------:R-:W-:Y:S04]  /*7090*/  SHF.L.U32 R3, R70, 0x1f, RZ ;  /* 0x0000001f46037819 */ /* 0x000fe800000006ff */
[----:B------:R-:W2:Y:S02]  /*70a0*/  SYNCS.PHASECHK.TRANS64.TRYWAIT P0, [R4+URZ+0x20], R3 ;  /* 0x00002003040075a7 */ /* 0x000ea400080011ff */
[----:B--2---:R-:W-:Y:S05]  /*70b0*/  @!P0 BRA `(.L_x_110) ;  /* 0x0000001400088947 */ /* 0x004fea0003800000 */
.L_x_109:
[----:B------:R-:W-:Y:S05]  /*70c0*/  BSYNC B0 ;  /* 0x0000000000007941 */ /* 0x000fea0003800000 */
.L_x_108:
[----:B------:R-:W-:Y:S11]  /*70d0*/  ISETP.NE.AND P0, PT, R85, RZ, PT ;  /* 0x000000ff5500720c */ /* 0x000ff60003f05270 */
[----:B------:R-:W-:Y:S02]  /*70e0*/  @!UPT UIADD3 URZ, UPT, UPT, URZ, URZ, URZ ;  /* 0x000000fffffff290 */ /* 0x000fe4000fffe0ff */
[----:B------:R-:W-:Y:S05]  /*70f0*/  @P0 WARPSYNC.ALL ;  /* 0x0000000000000948 */ /* 0x000fea0003800000 */
[----:B------:R4:W1:Y:S04]  /*7100*/  @P0 LDSM.16.M88.4 R40, [R38+UR36+0x200] ;  /* 0x000200242628083b */ /* 0x0008680008000200 */
[----:B------:R4:W1:Y:S02]  /*7110*/  @P0 LDSM.16.M88.4 R48, [R0+0x200] ;  /* 0x000200000030083b */ /* 0x0008640000000200 */
.L_x_107:
[----:B------:R-:W-:Y:S05]  /*7120*/  BSYNC B1 ;  /* 0x0000000000017941 */ /* 0x000fea0003800000 */
.L_x_106:
[----:B--2-4-:R-:W-:Y:S05]  /*7130*/  VIADD R0, R33, 0x40 ;  /* 0x0000004021007836 */ /* 0x014fea0000000000 */
[----:B------:R-:W-:Y:S04]  /*7140*/  SHF.R.U32.HI R0, RZ, 0x15, R0 ;  /* 0x00000015ff007819 */ /* 0x000fe80000011600 */
[----:B------:R-:W-:Y:S11]  /*7150*/  LOP3.LUT P0, RZ, R0, 0x3, R65, 0x48, !PT ;  /* 0x0000000300ff7812 */ /* 0x000ff60007804841 */
[----:B------:R-:W-:Y:S02]  /*7160*/  @!UPT UIADD3 URZ, UPT, UPT, URZ, URZ, URZ ;  /* 0x000000fffffff290 */ /* 0x000fe4000fffe0ff */
[----:B------:R-:W-:Y:S05]  /*7170*/  @!P0 BRA `(.L_x_111) ;  /* 0x0000000000408947 */ /* 0x000fea0003800000 */
[----:B------:R-:W2:Y:S01]  /*7180*/  LDCU.64 UR8, c[0x4][0x70] ;  /* 0x01000e00ff0877ac */ /* 0x000ea20008000a00 */
[----:B------:R-:W-:Y:S01]  /*7190*/  MOV R15, 0x0 ;  /* 0x00000000000f7802 */ /* 0x000fe20000000f00 */
[----:B------:R-:W-:Y:S02]  /*71a0*/  HFMA2 R12, -RZ, RZ, 0, 5.9604644775390625e-08 ;  /* 0x00000001ff0c7431 */ /* 0x000fe400000001ff */
[----:B------:R-:W-:Y:S02]  /*71b0*/  IMAD.MOV.U32 R8, RZ, RZ, 0x192 ;  /* 0x00000192ff087424 */ /* 0x000fe400078e00ff */
[----:B------:R-:W-:Y:S01]  /*71c0*/  IMAD.MOV.U32 R13, RZ, RZ, RZ ;  /* 0x000000ffff0d7224 */ /* 0x000fe200078e00ff */
[----:B------:R-:W4:Y:S01]  /*71d0*/  LDCU.64 UR6, c[0x4][0x78] ;  /* 0x01000f00ff0677ac */ /* 0x000f220008000a00 */
[----:B------:R-:W1:Y:S01]  /*71e0*/  LDC.64 R14, c[0x4][R15] ;  /* 0x010000000f0e7b82 */ /* 0x000e620000000a00 */
[----:B------:R-:W5:Y:S01]  /*71f0*/  LDCU.64 UR4, c[0x4][0x10] ;  /* 0x01000200ff0477ac */ /* 0x000f620008000a00 */
[----:B--2---:R-:W-:Y:S01]  /*7200*/  MOV R5, UR9 ;  /* 0x0000000900057c02 */ /* 0x004fe20008000f00 */
[----:B------:R-:W-:Y:S01]  /*7210*/  IMAD.U32 R4, RZ, RZ, UR8 ;  /* 0x00000008ff047e24 */ /* 0x000fe2000f8e00ff */
[----:B----4-:R-:W-:Y:S01]  /*7220*/  MOV R7, UR7 ;  /* 0x0000000700077c02 */ /* 0x010fe20008000f00 */
[----:B------:R-:W-:Y:S01]  /*7230*/  IMAD.U32 R6, RZ, RZ, UR6 ;  /* 0x00000006ff067e24 */ /* 0x000fe2000f8e00ff */
[----:B-----5:R-:W-:Y:S01]  /*7240*/  MOV R11, UR5 ;  /* 0x00000005000b7c02 */ /* 0x020fe20008000f00 */
[----:B------:R-:W-:Y:S02]  /*7250*/  IMAD.U32 R10, RZ, RZ, UR4 ;  /* 0x00000004ff0a7e24 */ /* 0x000fe4000f8e00ff */
[----:B------:R-:W-:Y:S07]  /*7260*/  LEPC R20, `(.L_x_111) ;  /* 0x000000001014794e */ /* 0x000fee0000000000 */
[----:B-1-3--:R-:W-:Y:S05]  /*7270*/  CALL.ABS.NOINC R14 ;  /* 0x000000000e007343 */ /* 0x00afea0003c00000 */
.L_x_111:
[----:B------:R-:W-:Y:S01]  /*7280*/  ISETP.NE.AND P0, PT, R72, RZ, PT ;  /* 0x000000ff4800720c */ /* 0x000fe20003f05270 */
[----:B------:R-:W-:Y:S05]  /*7290*/  WARPSYNC.ALL ;  /* 0x0000000000007948 */ /* 0x000fea0003800000 */
[----:B------:R-:W-:Y:S01]  /*72a0*/  R2UR UR4, R33 ;  /* 0x00000000210472ca */ /* 0x000fe200000e0000 */
[--C-:B-1----:R-:W-:Y:S01]  /*72b0*/  HADD2.F32 R20, -RZ, R40.reuse.H0_H0 ;  /* 0x20000028ff147230 */ /* 0x102fe20000004100 */
[----:B------:R-:W-:Y:S01]  /*72c0*/  BSSY.RECONVERGENT B0, `(.L_x_112) ;  /* 0x0000051000007945 */ /* 0x000fe20003800200 */
[----:B------:R-:W-:Y:S02]  /*72d0*/  HADD2.F32 R34, -RZ, R40.H1_H1 ;  /* 0x30000028ff227230 */ /* 0x000fe40000004100 */
[--C-:B------:R-:W-:Y:S02]  /*72e0*/  HADD2.F32 R21, -RZ, R41.reuse.H0_H0 ;  /* 0x20000029ff157230 */ /* 0x100fe40000004100 */
[----:B------:R-:W-:Y:S02]  /*72f0*/  HADD2.F32 R36, -RZ, R41.H1_H1 ;  /* 0x30000029ff247230 */ /* 0x000fe40000004100 */
[--C-:B------:R-:W-:Y:S02]  /*7300*/  HADD2.F32 R37, -RZ, R42.reuse.H0_H0 ;  /* 0x2000002aff257230 */ /* 0x100fe40000004100 */
[----:B------:R-:W-:Y:S02]  /*7310*/  HADD2.F32 R38, -RZ, R42.H1_H1 ;  /* 0x3000002aff267230 */ /* 0x000fe40000004100 */
[----:B------:R-:W1:Y:S01]  /*7320*/  LDTM.16dp256bit.x4 R4, tmem[UR4+0x40] ;  /* 0x00004004000479ee */ /* 0x000e620008120000 */
[----:B------:R-:W-:Y:S01]  /*7330*/  R2UR UR4, R79 ;  /* 0x000000004f0472ca */ /* 0x000fe200000e0000 */
[----:B------:R-:W-:Y:S01]  /*7340*/  NOP ;  /* 0x0000000000007918 */ /* 0x000fe20000000000 */
[--C-:B---3--:R-:W-:Y:S02]  /*7350*/  HADD2.F32 R39, -RZ, R43.reuse.H0_H0 ;  /* 0x2000002bff277230 */ /* 0x108fe40000004100 */
[----:B------:R-:W-:Y:S02]  /*7360*/  HADD2.F32 R40, -RZ, R43.H1_H1 ;  /* 0x3000002bff287230 */ /* 0x000fe40000004100 */
[--C-:B------:R-:W-:Y:S02]  /*7370*/  HADD2.F32 R41, -RZ, R48.reuse.H0_H0 ;  /* 0x20000030ff297230 */ /* 0x100fe40000004100 */
[----:B------:R-:W-:Y:S02]  /*7380*/  HADD2.F32 R42, -RZ, R48.H1_H1 ;  /* 0x30000030ff2a7230 */ /* 0x000fe40000004100 */
[--C-:B------:R-:W-:Y:S02]  /*7390*/  HADD2.F32 R43, -RZ, R49.reuse.H0_H0 ;  /* 0x20000031ff2b7230 */ /* 0x100fe40000004100 */
[----:B------:R-:W-:Y:S01]  /*73a0*/  HADD2.F32 R44, -RZ, R49.H1_H1 ;  /* 0x30000031ff2c7230 */ /* 0x000fe20000004100 */
[----:B------:R-:W-:Y:S01]  /*73b0*/  UIADD3 UR4, UPT, UPT, UR4, 0xa0, URZ ;  /* 0x000000a004047890 */ /* 0x000fe2000fffe0ff */
[--C-:B------:R-:W-:Y:S02]  /*73c0*/  HADD2.F32 R45, -RZ, R50.reuse.H0_H0 ;  /* 0x20000032ff2d7230 */ /* 0x100fe40000004100 */
[----:B------:R-:W-:Y:S01]  /*73d0*/  HADD2.F32 R46, -RZ, R50.H1_H1 ;  /* 0x30000032ff2e7230 */ /* 0x000fe20000004100 */
[----:B------:R-:W-:Y:S01]  /*73e0*/  UPRMT UR4, UR37, 0x654, UR4 ;  /* 0x0000065425047896 */ /* 0x000fe20008000004 */
[--C-:B------:R-:W-:Y:S02]  /*73f0*/  HADD2.F32 R47, -RZ, R51.reuse.H0_H0 ;  /* 0x20000033ff2f7230 */ /* 0x100fe40000004100 */
[----:B------:R-:W-:Y:S02]  /*7400*/  HADD2.F32 R48, -RZ, R51.H1_H1 ;  /* 0x30000033ff307230 */ /* 0x000fe40000004100 */
[C---:B-1----:R-:W-:Y:S01]  /*7410*/  FMUL R4, R32.reuse, R4 ;  /* 0x0000000420047220 */ /* 0x042fe20000400000 */
[C---:B------:R-:W-:Y:S01]  /*7420*/  FMUL R5, R32.reuse, R5 ;  /* 0x0000000520057220 */ /* 0x040fe20000400000 */
[C---:B------:R-:W-:Y:S02]  /*7430*/  FMUL R6, R32.reuse, R6 ;  /* 0x0000000620067220 */ /* 0x040fe40000400000 */
[----:B------:R-:W-:Y:S01]  /*7440*/  SYNCS.ARRIVE.TRANS64.RED.A1T0 RZ, [UR4], RZ ;  /* 0x000000ffffff79a7 */ /* 0x000fe20008100404 */
[C---:B------:R-:W-:Y:S01]  /*7450*/  FFMA R4, R35.reuse, R20, R4 ;  /* 0x0000001423047223 */ /* 0x040fe20000000004 */
[C---:B------:R-:W-:Y:S01]  /*7460*/  FFMA R5, R35.reuse, R34, R5 ;  /* 0x0000002223057223 */ /* 0x040fe20000000005 */
[C---:B------:R-:W-:Y:S01]  /*7470*/  FFMA R6, R35.reuse, R21, R6 ;  /* 0x0000001523067223 */ /* 0x040fe20000000006 */
[C---:B------:R-:W-:Y:S01]  /*7480*/  FMUL R7, R32.reuse, R7 ;  /* 0x0000000720077220 */ /* 0x040fe20000400000 */
[C---:B------:R-:W-:Y:S01]  /*7490*/  FMUL R8, R32.reuse, R8 ;  /* 0x0000000820087220 */ /* 0x040fe20000400000 */
[C---:B------:R-:W-:Y:S01]  /*74a0*/  FMUL R9, R32.reuse, R9 ;  /* 0x0000000920097220 */ /* 0x040fe20000400000 */
[C---:B------:R-:W-:Y:S01]  /*74b0*/  FMUL R0, R32.reuse, R10 ;  /* 0x0000000a20007220 */ /* 0x040fe20000400000 */
[----:B------:R-:W-:Y:S01]  /*74c0*/  FFMA R7, R35, R36, R7 ;  /* 0x0000002423077223 */ /* 0x000fe20000000007 */
[----:B------:R-:W-:Y:S01]  /*74d0*/  F2FP.F16.F32.PACK_AB R36, R5, R4 ;  /* 0x000000040524723e */ /* 0x000fe200000000ff */
[C---:B------:R-:W-:Y:S01]  /*74e0*/  FFMA R8, R35.reuse, R37, R8 ;  /* 0x0000002523087223 */ /* 0x040fe20000000008 */
[C---:B------:R-:W-:Y:S01]  /*74f0*/  FFMA R9, R35.reuse, R38, R9 ;  /* 0x0000002623097223 */ /* 0x040fe20000000009 */
[C---:B------:R-:W-:Y:S01]  /*7500*/  FMUL R3, R32.reuse, R11 ;  /* 0x0000000b20037220 */ /* 0x040fe20000400000 */
[C---:B------:R-:W-:Y:S01]  /*7510*/  FMUL R10, R32.reuse, R12 ;  /* 0x0000000c200a7220 */ /* 0x040fe20000400000 */
[C---:B------:R-:W-:Y:S01]  /*7520*/  FMUL R11, R32.reuse, R13 ;  /* 0x0000000d200b7220 */ /* 0x040fe20000400000 */
[C---:B------:R-:W-:Y:S01]  /*7530*/  FFMA R0, R35.reuse, R39, R0 ;  /* 0x0000002723007223 */ /* 0x040fe20000000000 */
        /* <DEDUP_REMOVED lines=41> */
.L_x_113:
[----:B------:R-:W-:Y:S05]  /*77d0*/  BSYNC.RECONVERGENT B0 ;  /* 0x0000000000007941 */ /* 0x000fea0003800200 */
.L_x_112:
[----:B------:R-:W-:Y:S01]  /*77e0*/  BAR.SYNC.DEFER_BLOCKING 0x1, 0x80 ;  /* 0x0042000000007b1d */ /* 0x000fe20000010000 */
[----:B------:R-:W-:Y:S01]  /*77f0*/  UIADD3 UR4, UPT, UPT, UR39, 0x1, URZ ;  /* 0x0000000127047890 */ /* 0x000fe2000fffe0ff */
[----:B------:R-:W-:Y:S03]  /*7800*/  IADD3 R0, PT, PT, R30, 0x1, RZ ;  /* 0x000000011e007810 */ /* 0x000fe60007ffe0ff */
[----:B------:R-:W-:Y:S09]  /*7810*/  UISETP.GT.U32.AND UP0, UPT, UR4, -0x3, UPT ;  /* 0xfffffffd0400788c */ /* 0x000ff2000bf04070 */
[----:B------:R-:W-:Y:S05]  /*7820*/  BRA.U UP0, `(.L_x_114) ;  /* 0x0000000100287547 */ /* 0x000fea000b800000 */
[----:B------:R-:W-:Y:S01]  /*7830*/  ISETP.NE.AND P0, PT, R76, RZ, PT ;  /* 0x000000ff4c00720c */ /* 0x000fe20003f05270 */
[----:B------:R-:W-:Y:S01]  /*7840*/  IMAD.U32 R4, RZ, RZ, UR38 ;  /* 0x00000026ff047e24 */ /* 0x000fe2000f8e00ff */
[----:B------:R-:W-:Y:S01]  /*7850*/  UIADD3 UR4, UPT, UPT, UR38, 0x1, URZ ;  /* 0x0000000126047890 */ /* 0x000fe2000fffe0ff */
[----:B------:R-:W-:Y:S03]  /*7860*/  IMAD.U32 R3, RZ, RZ, UR37 ;  /* 0x00000025ff037e24 */ /* 0x000fe6000f8e00ff */
[----:B------:R-:W-:Y:S04]  /*7870*/  UISETP.NE.AND UP0, UPT, UR4, 0x3, UPT ;  /* 0x000000030400788c */ /* 0x000fe8000bf05270 */
[----:B------:R-:W-:Y:S03]  /*7880*/  USEL UR38, UR4, URZ, UP0 ;  /* 0x000000ff04267287 */ /* 0x000fe60008000000 */
[----:B------:R-:W-:Y:S05]  /*7890*/  @P0 LEA R4, R4, UR36, 0x3 ;  /* 0x0000002404040c11 */ /* 0x000fea000f8e18ff */
[----:B------:R-:W-:Y:S05]  /*78a0*/  @P0 VIADD R4, R4, 0x38 ;  /* 0x0000003804040836 */ /* 0x000fea0000000000 */
[----:B------:R-:W-:Y:S04]  /*78b0*/  @P0 PRMT R3, R3, 0x654, R4 ;  /* 0x0000065403030816 */ /* 0x000fe80000000004 */
[----:B------:R2:W-:Y:S03]  /*78c0*/  @P0 SYNCS.ARRIVE.TRANS64.RED.A1T0 RZ, [R3+URZ], RZ ;  /* 0x000000ff03ff09a7 */ /* 0x0005e600081004ff */
.L_x_114:
[----:B------:R-:W-:Y:S01]  /*78d0*/  ISETP.NE.AND P2, PT, R73, RZ, PT ;  /* 0x000000ff4900720c */ /* 0x000fe20003f45270 */
[----:B------:R-:W-:Y:S01]  /*78e0*/  UIADD3 UR39, UPT, UPT, UR39, 0x3, URZ ;  /* 0x0000000327277890 */ /* 0x000fe2000fffe0ff */
[----:B------:R-:W-:Y:S01]  /*78f0*/  ISETP.NE.AND P0, PT, R75, 0x2, PT ;  /* 0x000000024b00780c */ /* 0x000fe20003f05270 */
[----:B------:R-:W-:Y:S01]  /*7900*/  IMAD.IADD R20, R29, 0x1, R58 ;  /* 0x000000011d147824 */ /* 0x000fe200078e023a */
[----:B------:R-:W-:Y:S01]  /*7910*/  ISETP.NE.AND P1, PT, R0, 0x4, PT ;  /* 0x000000040000780c */ /* 0x000fe20003f25270 */
[----:B------:R-:W-:Y:S01]  /*7920*/  IMAD.IADD R21, R31, 0x1, R60 ;  /* 0x000000011f157824 */ /* 0x000fe200078e023c */
[----:B--2---:R-:W-:Y:S02]  /*7930*/  SEL R3, RZ, 0x1, P0 ;  /* 0x00000001ff037807 */ /* 0x004fe40000000000 */
[----:B------:R-:W-:Y:S02]  /*7940*/  SEL R4, RZ, 0x1, P1 ;  /* 0x00000001ff047807 */ /* 0x000fe40000800000 */
[----:B------:R-:W-:Y:S02]  /*7950*/  LOP3.LUT R68, R68, R3, RZ, 0x3c, !PT ;  /* 0x0000000344447212 */ /* 0x000fe400078e3cff */
[----:B------:R-:W-:Y:S02]  /*7960*/  LOP3.LUT R69, R69, R4, RZ, 0x3c, !PT ;  /* 0x0000000445457212 */ /* 0x000fe400078e3cff */
[----:B------:R-:W-:Y:S02]  /*7970*/  @P2 R2UR UR60, R67 ;  /* 0x00000000433c22ca */ /* 0x000fe400000e0000 */
[----:B------:R-:W-:Y:S02]  /*7980*/  SEL R75, R75, RZ, P0 ;  /* 0x000000ff4b4b7207 */ /* 0x000fe40000000000 */
[----:B------:R-:W-:Y:S01]  /*7990*/  SEL R30, R0, RZ, P1 ;  /* 0x000000ff001e7207 */ /* 0x000fe20000800000 */
[----:B------:R-:W-:Y:S10]  /*79a0*/  @P2 BRA `(.L_x_115) ;  /* 0xffffffd8002c2947 */ /* 0x000ff4000383ffff */
[----:B------:R-:W-:-:S09]  /*79b0*/  UISETP.NE.AND UP0, UPT, UR48, URZ, UPT ;  /* 0x000000ff3000728c */ /* 0x000fd2000bf05270 */
[----:B------:R-:W-:Y:S05]  /*79c0*/  BRA.U !UP0, `(.L_x_116) ;  /* 0x0000000108487547 */ /* 0x000fea000b800000 */
[----:B------:R-:W2:Y:S02]  /*79d0*/  LDCU.64 UR4, c[0x0][0x890] ;  /* 0x00011200ff0477ac */ /* 0x000ea40008000a00 */
[----:B--2---:R-:W-:-:S04]  /*79e0*/  UISETP.NE.U32.AND UP0, UPT, UR4, URZ, UPT ;  /* 0x000000ff0400728c */ /* 0x004fc8000bf05070 */
[----:B------:R-:W-:-:S09]  /*79f0*/  UISETP.NE.AND.EX UP0, UPT, UR5, URZ, UPT, UP0 ;  /* 0x000000ff0500728c */ /* 0x000fd2000bf05300 */
[----:B------:R-:W-:Y:S05]  /*7a00*/  BRA.U UP0, `(.L_x_117) ;  /* 0x00000001000c7547 */ /* 0x000fea000b800000 */
[----:B------:R-:W-:-:S13]  /*7a10*/  FSETP.NEU.AND P0, PT, R35, RZ, PT ;  /* 0x000000ff2300720b */ /* 0x000fda0003f0d000 */
[----:B------:R-:W-:Y:S05]  /*7a20*/  @!P0 EXIT ;  /* 0x000000000000894d */ /* 0x000fea0003800000 */
[----:B------:R-:W-:Y:S05]  /*7a30*/  BRA `(.L_x_116) ;  /* 0x00000000002c7947 */ /* 0x000fea0003800000 */
.L_x_117:
[----:B------:R-:W-:Y:S01]  /*7a40*/  ISETP.NE.AND P0, PT, R74, RZ, PT ;  /* 0x000000ff4a00720c */ /* 0x000fe20003f05270 */
[----:B------:R-:W-:-:S12]  /*7a50*/  BSSY.RECONVERGENT B0, `(.L_x_116) ;  /* 0x0000009000007945 */ /* 0x000fd80003800200 */
[----:B------:R-:W-:Y:S05]  /*7a60*/  @P0 BRA `(.L_x_118) ;  /* 0x0000000000140947 */ /* 0x000fea0003800000 */
[----:B------:R-:W2:Y:S02]  /*7a70*/  LDCU.64 UR4, c[0x0][0x888] ;  /* 0x00011100ff0477ac */ /* 0x000ea40008000a00 */
[----:B--2---:R-:W-:-:S04]  /*7a80*/  ISETP.NE.U32.AND P0, PT, RZ, UR4, PT ;  /* 0x00000004ff007c0c */ /* 0x004fc8000bf05070 */
[----:B------:R-:W-:-:S13]  /*7a90*/  ISETP.NE.AND.EX P0, PT, RZ, UR5, PT, P0 ;  /* 0x00000005ff007c0c */ /* 0x000fda000bf05300 */
[----:B------:R-:W-:Y:S05]  /*7aa0*/  @!P0 EXIT ;  /* 0x000000000000894d */ /* 0x000fea0003800000 */
[----:B------:R-:W-:Y:S05]  /*7ab0*/  BRA `(.L_x_119) ;  /* 0x0000000000087947 */ /* 0x000fea0003800000 */
.L_x_118:
[----:B------:R-:W-:-:S13]  /*7ac0*/  FSETP.NEU.AND P0, PT, R35, RZ, PT ;  /* 0x000000ff2300720b */ /* 0x000fda0003f0d000 */
[----:B------:R-:W-:Y:S05]  /*7ad0*/  @!P0 EXIT ;  /* 0x000000000000894d */ /* 0x000fea0003800000 */
.L_x_119:
[----:B------:R-:W-:Y:S05]  /*7ae0*/  BSYNC.RECONVERGENT B0 ;  /* 0x0000000000007941 */ /* 0x000fea0003800200 */
.L_x_116:
[----:B------:R-:W-:Y:S01]  /*7af0*/  ULEA UR4, UR38, UR36, 0x3 ;  /* 0x0000002426047291 */ /* 0x000fe2000f8e18ff */
[----:B------:R-:W-:-:S04]  /*7b00*/  DEPBAR.LE SB0, 0x0 ;  /* 0x000080000000791a */ /* 0x000fc80000000000 */
[----:B------:R-:W-:-:S04]  /*7b10*/  UIADD3 UR4, UPT, UPT, UR4, 0x38, URZ ;  /* 0x0000003804047890 */ /* 0x000fc8000fffe0ff */
[----:B------:R-:W-:-:S09]  /*7b20*/  UPRMT UR4, UR37, 0x654, UR4 ;  /* 0x0000065425047896 */ /* 0x000fd20008000004 */
[----:B------:R-:W-:Y:S01]  /*7b30*/  SYNCS.ARRIVE.TRANS64.RED.A1T0 RZ, [UR4], RZ ;  /* 0x000000ffffff79a7 */ /* 0x000fe20008100404 */
[----:B------:R-:W-:Y:S05]  /*7b40*/  EXIT ;  /* 0x000000000000794d */ /* 0x000fea0003800000 */
.L_x_19:
[----:B--2---:R2:W1:Y:S02]  /*7b50*/  SYNCS.PHASECHK.TRANS64.TRYWAIT P0, [R3+URZ+0xd0], R2 ;  /* 0x0000d002030075a7 */ /* 0x00446400080011ff */
[----:B-1----:R-:W-:Y:S05]  /*7b60*/  @!P0 NANOSLEEP.SYNCS 0x989680 ;  /* 0x009896800000895d */ /* 0x002fea0003900000 */
[----:B------:R-:W1:Y:S02]  /*7b70*/  @!P0 SYNCS.PHASECHK.TRANS64 P0, [R3+URZ+0xd0], R2 ;  /* 0x0000d002030085a7 */ /* 0x000e6400080010ff */
[----:B-1----:R-:W-:Y:S05]  /*7b80*/  @!P0 BRA `(.L_x_19) ;  /* 0xfffffffc00f08947 */ /* 0x002fea000383ffff */
[----:B------:R-:W-:Y:S05]  /*7b90*/  BRA `(.L_x_120) ;  /* 0xffffff98007c7947 */ /* 0x000fea000383ffff */
.L_x_22:
[----:B-1----:R-:W-:Y:S07]  /*7ba0*/  MOV R2, UR57 ;  /* 0x0000003900027c02 */ /* 0x002fee0008000f00 */
.L_x_121:
[----:B-1----:R1:W2:Y:S02]  /*7bb0*/  SYNCS.PHASECHK.TRANS64.TRYWAIT P0, [R2+URZ+0x10], R5 ;  /* 0x00001005020075a7 */ /* 0x0022a400080011ff */
[----:B--2---:R-:W-:Y:S05]  /*7bc0*/  @!P0 NANOSLEEP.SYNCS 0x989680 ;  /* 0x009896800000895d */ /* 0x004fea0003900000 */
[----:B------:R-:W2:Y:S02]  /*7bd0*/  @!P0 SYNCS.PHASECHK.TRANS64 P0, [R2+URZ+0x10], R5 ;  /* 0x00001005020085a7 */ /* 0x000ea400080010ff */
[----:B--2---:R-:W-:Y:S05]  /*7be0*/  @!P0 BRA `(.L_x_121) ;  /* 0xfffffffc00f08947 */ /* 0x004fea000383ffff */
[----:B------:R-:W-:Y:S05]  /*7bf0*/  BRA `(.L_x_21) ;  /* 0xffffff9800cc7947 */ /* 0x000fea000383ffff */
.L_x_28:
[----:B-1----:R-:W-:Y:S07]  /*7c00*/  MOV R2, UR57 ;  /* 0x0000003900027c02 */ /* 0x002fee0008000f00 */
.L_x_122:
[----:B-1----:R1:W2:Y:S02]  /*7c10*/  SYNCS.PHASECHK.TRANS64.TRYWAIT P0, [R2+URZ+0x10], R5 ;  /* 0x00001005020075a7 */ /* 0x0022a400080011ff */
[----:B--2---:R-:W-:Y:S05]  /*7c20*/  @!P0 NANOSLEEP.SYNCS 0x989680 ;  /* 0x009896800000895d */ /* 0x004fea0003900000 */
[----:B------:R-:W2:Y:S02]  /*7c30*/  @!P0 SYNCS.PHASECHK.TRANS64 P0, [R2+URZ+0x10], R5 ;  /* 0x00001005020085a7 */ /* 0x000ea400080010ff */
[----:B--2---:R-:W-:Y:S05]  /*7c40*/  @!P0 BRA `(.L_x_122) ;  /* 0xfffffffc00f08947 */ /* 0x004fea000383ffff */
[----:B------:R-:W-:Y:S05]  /*7c50*/  BRA `(.L_x_27) ;  /* 0xffffff9c00f87947 */ /* 0x000fea000383ffff */
.L_x_32:
[----:B-1----:R1:W2:Y:S02]  /*7c60*/  SYNCS.PHASECHK.TRANS64.TRYWAIT P0, [R2+URZ+0x60], R3 ;  /* 0x00006003020075a7 */ /* 0x0022a400080011ff */
[----:B--2---:R-:W-:Y:S05]  /*7c70*/  @!P0 NANOSLEEP.SYNCS 0x989680 ;  /* 0x009896800000895d */ /* 0x004fea0003900000 */
[----:B------:R-:W2:Y:S02]  /*7c80*/  @!P0 SYNCS.PHASECHK.TRANS64 P0, [R2+URZ+0x60], R3 ;  /* 0x00006003020085a7 */ /* 0x000ea400080010ff */
[----:B--2---:R-:W-:Y:S05]  /*7c90*/  @!P0 BRA `(.L_x_32) ;  /* 0xfffffffc00f08947 */ /* 0x004fea000383ffff */
[----:B------:R-:W-:Y:S05]  /*7ca0*/  BRA `(.L_x_123) ;  /* 0xffffffa400047947 */ /* 0x000fea000383ffff */
.L_x_36:
[----:B----4-:R-:W-:-:S07]  /*7cb0*/  MOV R0, UR4 ;  /* 0x0000000400007c02 */ /* 0x010fce0008000f00 */
.L_x_124:
[----:B-1----:R1:W2:Y:S02]  /*7cc0*/  SYNCS.PHASECHK.TRANS64.TRYWAIT P0, [R0+URZ], R3 ;  /* 0x00000003000075a7 */ /* 0x0022a400080011ff */
[----:B--2---:R-:W-:Y:S05]  /*7cd0*/  @!P0 NANOSLEEP.SYNCS 0x989680 ;  /* 0x009896800000895d */ /* 0x004fea0003900000 */
[----:B------:R-:W2:Y:S02]  /*7ce0*/  @!P0 SYNCS.PHASECHK.TRANS64 P0, [R0+URZ], R3 ;  /* 0x00000003000085a7 */ /* 0x000ea400080010ff */
[----:B--2---:R-:W-:Y:S05]  /*7cf0*/  @!P0 BRA `(.L_x_124) ;  /* 0xfffffffc00f08947 */ /* 0x004fea000383ffff */
[----:B------:R-:W-:Y:S05]  /*7d00*/  BRA `(.L_x_125) ;  /* 0xffffffa800747947 */ /* 0x000fea000383ffff */
.L_x_39:
[----:B-1----:R1:W2:Y:S02]  /*7d10*/  SYNCS.PHASECHK.TRANS64.TRYWAIT P0, [R0+URZ+0xc0], R5 ;  /* 0x0000c005000075a7 */ /* 0x0022a400080011ff */
[----:B--2---:R-:W-:Y:S05]  /*7d20*/  @!P0 NANOSLEEP.SYNCS 0x989680 ;  /* 0x009896800000895d */ /* 0x004fea0003900000 */
[----:B------:R-:W2:Y:S02]  /*7d30*/  @!P0 SYNCS.PHASECHK.TRANS64 P0, [R0+URZ+0xc0], R5 ;  /* 0x0000c005000085a7 */ /* 0x000ea400080010ff */
[----:B--2---:R-:W-:Y:S05]  /*7d40*/  @!P0 BRA `(.L_x_39) ;  /* 0xfffffffc00f08947 */ /* 0x004fea000383ffff */
[----:B------:R-:W-:Y:S05]  /*7d50*/  BRA `(.L_x_126) ;  /* 0xffffffa800d07947 */ /* 0x000fea000383ffff */
.L_x_40:
[----:B------:R-:W-:-:S07]  /*7d60*/  MOV R0, UR4 ;  /* 0x0000000400007c02 */ /* 0x000fce0008000f00 */
.L_x_127:
[----:B-1----:R1:W2:Y:S02]  /*7d70*/  SYNCS.PHASECHK.TRANS64.TRYWAIT P0, [R0+URZ+0x70], R5 ;  /* 0x00007005000075a7 */ /* 0x0022a400080011ff */
[----:B--2---:R-:W-:Y:S05]  /*7d80*/  @!P0 NANOSLEEP.SYNCS 0x989680 ;  /* 0x009896800000895d */ /* 0x004fea0003900000 */
[----:B------:R-:W2:Y:S02]  /*7d90*/  @!P0 SYNCS.PHASECHK.TRANS64 P0, [R0+URZ+0x70], R5 ;  /* 0x00007005000085a7 */ /* 0x000ea400080010ff */
[----:B--2---:R-:W-:Y:S05]  /*7da0*/  @!P0 BRA `(.L_x_127) ;  /* 0xfffffffc00f08947 */ /* 0x004fea000383ffff */
[----:B------:R-:W-:Y:S05]  /*7db0*/  BRA `(.L_x_128) ;  /* 0xffffffa800e07947 */ /* 0x000fea000383ffff */
.L_x_41:
[----:B-1----:R1:W2:Y:S02]  /*7dc0*/  SYNCS.PHASECHK.TRANS64.TRYWAIT P1, [R0+URZ+0x60], R5 ;  /* 0x00006005000075a7 */ /* 0x0022a400080211ff */
[----:B--2---:R-:W-:Y:S05]  /*7dd0*/  @!P1 NANOSLEEP.SYNCS 0x989680 ;  /* 0x009896800000995d */ /* 0x004fea0003900000 */
[----:B------:R-:W2:Y:S02]  /*7de0*/  @!P1 SYNCS.PHASECHK.TRANS64 P1, [R0+URZ+0x60], R5 ;  /* 0x00006005000095a7 */ /* 0x000ea400080210ff */
[----:B--2---:R-:W-:Y:S05]  /*7df0*/  @!P1 BRA `(.L_x_41) ;  /* 0xfffffffc00f09947 */ /* 0x004fea000383ffff */
[----:B------:R-:W-:Y:S05]  /*7e00*/  BRA `(.L_x_129) ;  /* 0xffffffac00107947 */ /* 0x000fea000383ffff */
.L_x_44:
[----:B------:R-:W-:-:S07]  /*7e10*/  MOV R0, UR4 ;  /* 0x0000000400007c02 */ /* 0x000fce0008000f00 */
.L_x_130:
[----:B-1----:R1:W2:Y:S02]  /*7e20*/  SYNCS.PHASECHK.TRANS64.TRYWAIT P0, [R0+URZ+0x70], R3 ;  /* 0x00007003000075a7 */ /* 0x0022a400080011ff */
[----:B--2---:R-:W-:Y:S05]  /*7e30*/  @!P0 NANOSLEEP.SYNCS 0x989680 ;  /* 0x009896800000895d */ /* 0x004fea0003900000 */
[----:B------:R-:W2:Y:S02]  /*7e40*/  @!P0 SYNCS.PHASECHK.TRANS64 P0, [R0+URZ+0x70], R3 ;  /* 0x00007003000085a7 */ /* 0x000ea400080010ff */
[----:B--2---:R-:W-:Y:S05]  /*7e50*/  @!P0 BRA `(.L_x_130) ;  /* 0xfffffffc00f08947 */ /* 0x004fea000383ffff */
[----:B------:R-:W-:Y:S05]  /*7e60*/  BRA `(.L_x_43) ;  /* 0xffffffac00647947 */ /* 0x000fea000383ffff */
.L_x_51:
[----:B-1----:R1:W2:Y:S02]  /*7e70*/  SYNCS.PHASECHK.TRANS64.TRYWAIT P1, [R0+URZ+0x60], R5 ;  /* 0x00006005000075a7 */ /* 0x0022a400080211ff */
[----:B--2---:R-:W-:Y:S05]  /*7e80*/  @!P1 NANOSLEEP.SYNCS 0x989680 ;  /* 0x009896800000995d */ /* 0x004fea0003900000 */
[----:B------:R-:W2:Y:S02]  /*7e90*/  @!P1 SYNCS.PHASECHK.TRANS64 P1, [R0+URZ+0x60], R5 ;  /* 0x00006005000095a7 */ /* 0x000ea400080210ff */
[----:B--2---:R-:W-:Y:S05]  /*7ea0*/  @!P1 BRA `(.L_x_51) ;  /* 0xfffffffc00f09947 */ /* 0x004fea000383ffff */
[----:B------:R-:W-:Y:S05]  /*7eb0*/  BRA `(.L_x_131) ;  /* 0xffffffb000d07947 */ /* 0x000fea000383ffff */
.L_x_52:
[----:B------:R-:W-:-:S07]  /*7ec0*/  MOV R3, UR73 ;  /* 0x0000004900037c02 */ /* 0x000fce0008000f00 */
.L_x_132:
[----:B-1----:R1:W2:Y:S02]  /*7ed0*/  SYNCS.PHASECHK.TRANS64.TRYWAIT P0, [R3+URZ+0xa0], R0 ;  /* 0x0000a000030075a7 */ /* 0x0022a400080011ff */
[----:B--2---:R-:W-:Y:S05]  /*7ee0*/  @!P0 NANOSLEEP.SYNCS 0x989680 ;  /* 0x009896800000895d */ /* 0x004fea0003900000 */
[----:B------:R-:W2:Y:S02]  /*7ef0*/  @!P0 SYNCS.PHASECHK.TRANS64 P0, [R3+URZ+0xa0], R0 ;  /* 0x0000a000030085a7 */ /* 0x000ea400080010ff */
[----:B--2---:R-:W-:Y:S05]  /*7f00*/  @!P0 BRA `(.L_x_132) ;  /* 0xfffffffc00f08947 */ /* 0x004fea000383ffff */
[----:B------:R-:W-:Y:S05]  /*7f10*/  BRA `(.L_x_133) ;  /* 0xffffffb400207947 */ /* 0x000fea000383ffff */
.L_x_55:
[----:B------:R-:W-:Y:S07]  /*7f20*/  MOV R0, UR7 ;  /* 0x0000000700007c02 */ /* 0x000fee0008000f00 */
.L_x_134:
[----:B-1----:R1:W2:Y:S02]  /*7f30*/  SYNCS.PHASECHK.TRANS64.TRYWAIT P0, [R0+URZ], R3 ;  /* 0x00000003000075a7 */ /* 0x0022a400080011ff */
[----:B--2---:R-:W-:Y:S05]  /*7f40*/  @!P0 NANOSLEEP.SYNCS 0x989680 ;  /* 0x009896800000895d */ /* 0x004fea0003900000 */
[----:B------:R-:W2:Y:S02]  /*7f50*/  @!P0 SYNCS.PHASECHK.TRANS64 P0, [R0+URZ], R3 ;  /* 0x00000003000085a7 */ /* 0x000ea400080010ff */
[----:B--2---:R-:W-:Y:S05]  /*7f60*/  @!P0 BRA `(.L_x_134) ;  /* 0xfffffffc00f08947 */ /* 0x004fea000383ffff */
[----:B------:R-:W-:Y:S05]  /*7f70*/  BRA `(.L_x_54) ;  /* 0xffffffb400387947 */ /* 0x000fea000383ffff */
.L_x_58:
[----:B------:R-:W-:-:S07]  /*7f80*/  MOV R0, UR4 ;  /* 0x0000000400007c02 */ /* 0x000fce0008000f00 */
.L_x_135:
[----:B--2---:R2:W3:Y:S02]  /*7f90*/  SYNCS.PHASECHK.TRANS64.TRYWAIT P0, [R0+URZ], R3 ;  /* 0x00000003000075a7 */ /* 0x0044e400080011ff */
[----:B---3--:R-:W-:Y:S05]  /*7fa0*/  @!P0 NANOSLEEP.SYNCS 0x989680 ;  /* 0x009896800000895d */ /* 0x008fea0003900000 */
[----:B------:R-:W3:Y:S02]  /*7fb0*/  @!P0 SYNCS.PHASECHK.TRANS64 P0, [R0+URZ], R3 ;  /* 0x00000003000085a7 */ /* 0x000ee400080010ff */
[----:B---3--:R-:W-:Y:S05]  /*7fc0*/  @!P0 BRA `(.L_x_135) ;  /* 0xfffffffc00f08947 */ /* 0x008fea000383ffff */
[----:B------:R-:W-:Y:S05]  /*7fd0*/  BRA `(.L_x_136) ;  /* 0xffffffbc00307947 */ /* 0x000fea000383ffff */
.L_x_59:
[----:B------:R-:W-:-:S07]  /*7fe0*/  MOV R0, UR5 ;  /* 0x0000000500007c02 */ /* 0x000fce0008000f00 */
.L_x_137:
[----:B--2---:R2:W3:Y:S02]  /*7ff0*/  SYNCS.PHASECHK.TRANS64.TRYWAIT P0, [R0+URZ], R3 ;  /* 0x00000003000075a7 */ /* 0x0044e400080011ff */
[----:B---3--:R-:W-:Y:S05]  /*8000*/  @!P0 NANOSLEEP.SYNCS 0x989680 ;  /* 0x009896800000895d */ /* 0x008fea0003900000 */
[----:B------:R-:W3:Y:S02]  /*8010*/  @!P0 SYNCS.PHASECHK.TRANS64 P0, [R0+URZ], R3 ;  /* 0x00000003000085a7 */ /* 0x000ee400080010ff */
[----:B---3--:R-:W-:Y:S05]  /*8020*/  @!P0 BRA `(.L_x_137) ;  /* 0xfffffffc00f08947 */ /* 0x008fea000383ffff */
[----:B------:R-:W-:Y:S05]  /*8030*/  BRA `(.L_x_138) ;  /* 0xffffffbc003c7947 */ /* 0x000fea000383ffff */
.L_x_60:
[----:B------:R-:W-:-:S07]  /*8040*/  MOV R0, UR5 ;  /* 0x0000000500007c02 */ /* 0x000fce0008000f00 */
.L_x_139:
[----:B--2---:R2:W3:Y:S02]  /*8050*/  SYNCS.PHASECHK.TRANS64.TRYWAIT P0, [R0+URZ], R3 ;  /* 0x00000003000075a7 */ /* 0x0044e400080011ff */
[----:B---3--:R-:W-:Y:S05]  /*8060*/  @!P0 NANOSLEEP.SYNCS 0x989680 ;  /* 0x009896800000895d */ /* 0x008fea0003900000 */
[----:B------:R-:W3:Y:S02]  /*8070*/  @!P0 SYNCS.PHASECHK.TRANS64 P0, [R0+URZ], R3 ;  /* 0x00000003000085a7 */ /* 0x000ee400080010ff */
[----:B---3--:R-:W-:Y:S05]  /*8080*/  @!P0 BRA `(.L_x_139) ;  /* 0xfffffffc00f08947 */ /* 0x008fea000383ffff */
[----:B------:R-:W-:Y:S05]  /*8090*/  BRA `(.L_x_140) ;  /* 0xffffffbc00487947 */ /* 0x000fea000383ffff */
.L_x_61:
[----:B------:R-:W-:-:S07]  /*80a0*/  MOV R0, UR4 ;  /* 0x0000000400007c02 */ /* 0x000fce0008000f00 */
.L_x_141:
[----:B--2---:R2:W3:Y:S02]  /*80b0*/  SYNCS.PHASECHK.TRANS64.TRYWAIT P0, [R0+URZ], R3 ;  /* 0x00000003000075a7 */ /* 0x0044e400080011ff */
[----:B---3--:R-:W-:Y:S05]  /*80c0*/  @!P0 NANOSLEEP.SYNCS 0x989680 ;  /* 0x009896800000895d */ /* 0x008fea0003900000 */
[----:B------:R-:W3:Y:S02]  /*80d0*/  @!P0 SYNCS.PHASECHK.TRANS64 P0, [R0+URZ], R3 ;  /* 0x00000003000085a7 */ /* 0x000ee400080010ff */
[----:B---3--:R-:W-:Y:S05]  /*80e0*/  @!P0 BRA `(.L_x_141) ;  /* 0xfffffffc00f08947 */ /* 0x008fea000383ffff */
[----:B------:R-:W-:Y:S05]  /*80f0*/  BRA `(.L_x_142) ;  /* 0xffffffbc00547947 */ /* 0x000fea000383ffff */
.L_x_66:
[----:B---3--:R3:W1:Y:S02]  /*8100*/  SYNCS.PHASECHK.TRANS64.TRYWAIT P0, [R0+URZ+0x60], R3 ;  /* 0x00006003000075a7 */ /* 0x00866400080011ff */
[----:B-1----:R-:W-:Y:S05]  /*8110*/  @!P0 NANOSLEEP.SYNCS 0x989680 ;  /* 0x009896800000895d */ /* 0x002fea0003900000 */
[----:B------:R-:W1:Y:S02]  /*8120*/  @!P0 SYNCS.PHASECHK.TRANS64 P0, [R0+URZ+0x60], R3 ;  /* 0x00006003000085a7 */ /* 0x000e6400080010ff */
[----:B-1----:R-:W-:Y:S05]  /*8130*/  @!P0 BRA `(.L_x_66) ;  /* 0xfffffffc00f08947 */ /* 0x002fea000383ffff */
[----:B------:R-:W-:Y:S05]  /*8140*/  BRA `(.L_x_143) ;  /* 0xffffffc000607947 */ /* 0x000fea000383ffff */
.L_x_69:
[----:B------:R-:W-:Y:S07]  /*8150*/  MOV R0, UR4 ;  /* 0x0000000400007c02 */ /* 0x000fee0008000f00 */
.L_x_144:
[----:B---3--:R3:W1:Y:S02]  /*8160*/  SYNCS.PHASECHK.TRANS64.TRYWAIT P0, [R0+URZ+0x58], R3 ;  /* 0x00005803000075a7 */ /* 0x00866400080011ff */
[----:B-1----:R-:W-:Y:S05]  /*8170*/  @!P0 NANOSLEEP.SYNCS 0x989680 ;  /* 0x009896800000895d */ /* 0x002fea0003900000 */
[----:B------:R-:W1:Y:S02]  /*8180*/  @!P0 SYNCS.PHASECHK.TRANS64 P0, [R0+URZ+0x58], R3 ;  /* 0x00005803000085a7 */ /* 0x000e6400080010ff */
[----:B-1----:R-:W-:Y:S05]  /*8190*/  @!P0 BRA `(.L_x_144) ;  /* 0xfffffffc00f08947 */ /* 0x002fea000383ffff */
[----:B------:R-:W-:Y:S05]  /*81a0*/  BRA `(.L_x_68) ;  /* 0xffffffc400407947 */ /* 0x000fea000383ffff */
.L_x_72:
[----:B------:R-:W-:Y:S07]  /*81b0*/  MOV R3, UR4 ;  /* 0x0000000400037c02 */ /* 0x000fee0008000f00 */
.L_x_145:
[----:B--2---:R2:W3:Y:S02]  /*81c0*/  SYNCS.PHASECHK.TRANS64.TRYWAIT P0, [R3+URZ+0x38], R12 ;  /* 0x0000380c030075a7 */ /* 0x0044e400080011ff */
[----:B---3--:R-:W-:Y:S05]  /*81d0*/  @!P0 NANOSLEEP.SYNCS 0x989680 ;  /* 0x009896800000895d */ /* 0x008fea0003900000 */
[----:B------:R-:W3:Y:S02]  /*81e0*/  @!P0 SYNCS.PHASECHK.TRANS64 P0, [R3+URZ+0x38], R12 ;  /* 0x0000380c030085a7 */ /* 0x000ee400080010ff */
[----:B---3--:R-:W-:Y:S05]  /*81f0*/  @!P0 BRA `(.L_x_145) ;  /* 0xfffffffc00f08947 */ /* 0x008fea000383ffff */
[----:B------:R-:W-:Y:S05]  /*8200*/  BRA `(.L_x_146) ;  /* 0xffffffc400b87947 */ /* 0x000fea000383ffff */
.L_x_73:
[----:B--2---:R-:W-:Y:S07]  /*8210*/  MOV R3, UR4 ;  /* 0x0000000400037c02 */ /* 0x004fee0008000f00 */
.L_x_147:
[----:B--2---:R2:W3:Y:S02]  /*8220*/  SYNCS.PHASECHK.TRANS64.TRYWAIT P0, [R3+URZ+0x40], R12 ;  /* 0x0000400c030075a7 */ /* 0x0044e400080011ff */
[----:B---3--:R-:W-:Y:S05]  /*8230*/  @!P0 NANOSLEEP.SYNCS 0x989680 ;  /* 0x009896800000895d */ /* 0x008fea0003900000 */
[----:B------:R-:W3:Y:S02]  /*8240*/  @!P0 SYNCS.PHASECHK.TRANS64 P0, [R3+URZ+0x40], R12 ;  /* 0x0000400c030085a7 */ /* 0x000ee400080010ff */
[----:B---3--:R-:W-:Y:S05]  /*8250*/  @!P0 BRA `(.L_x_147) ;  /* 0xfffffffc00f08947 */ /* 0x008fea000383ffff */
[----:B------:R-:W-:Y:S05]  /*8260*/  BRA `(.L_x_148) ;  /* 0xffffffc400f87947 */ /* 0x000fea000383ffff */
.L_x_74:
[----:B------:R-:W-:Y:S07]  /*8270*/  MOV R3, UR4 ;  /* 0x0000000400037c02 */ /* 0x000fee0008000f00 */
.L_x_149:
[----:B-1----:R1:W2:Y:S02]  /*8280*/  SYNCS.PHASECHK.TRANS64.TRYWAIT P0, [R3+URZ+0x48], R12 ;  /* 0x0000480c030075a7 */ /* 0x0022a400080011ff */
[----:B--2---:R-:W-:Y:S05]  /*8290*/  @!P0 NANOSLEEP.SYNCS 0x989680 ;  /* 0x009896800000895d */ /* 0x004fea0003900000 */
[----:B------:R-:W2:Y:S02]  /*82a0*/  @!P0 SYNCS.PHASECHK.TRANS64 P0, [R3+URZ+0x48], R12 ;  /* 0x0000480c030085a7 */ /* 0x000ea400080010ff */
[----:B--2---:R-:W-:Y:S05]  /*82b0*/  @!P0 BRA `(.L_x_149) ;  /* 0xfffffffc00f08947 */ /* 0x004fea000383ffff */
[----:B------:R-:W-:Y:S05]  /*82c0*/  BRA `(.L_x_150) ;  /* 0xffffffc800807947 */ /* 0x000fea000383ffff */
.L_x_76:
[----:B------:R-:W-:-:S07]  /*82d0*/  MOV R0, UR4 ;  /* 0x0000000400007c02 */ /* 0x000fce0008000f00 */
.L_x_151:
[----:B-1----:R1:W2:Y:S02]  /*82e0*/  SYNCS.PHASECHK.TRANS64.TRYWAIT P0, [R0+URZ+0x38], R3 ;  /* 0x00003803000075a7 */ /* 0x0022a400080011ff */
[----:B--2---:R-:W-:Y:S05]  /*82f0*/  @!P0 NANOSLEEP.SYNCS 0x989680 ;  /* 0x009896800000895d */ /* 0x004fea0003900000 */
[----:B------:R-:W2:Y:S02]  /*8300*/  @!P0 SYNCS.PHASECHK.TRANS64 P0, [R0+URZ+0x38], R3 ;  /* 0x00003803000085a7 */ /* 0x000ea400080010ff */
[----:B--2---:R-:W-:Y:S05]  /*8310*/  @!P0 BRA `(.L_x_151) ;  /* 0xfffffffc00f08947 */ /* 0x004fea000383ffff */
[----:B------:R-:W-:Y:S05]  /*8320*/  BRA `(.L_x_152) ;  /* 0xffffffc800f07947 */ /* 0x000fea000383ffff */
.L_x_77:
[----:B-1----:R-:W-:-:S07]  /*8330*/  MOV R0, UR4 ;  /* 0x0000000400007c02 */ /* 0x002fce0008000f00 */
.L_x_153:
[----:B-1----:R1:W2:Y:S02]  /*8340*/  SYNCS.PHASECHK.TRANS64.TRYWAIT P0, [R0+URZ+0x40], R3 ;  /* 0x00004003000075a7 */ /* 0x0022a400080011ff */
[----:B--2---:R-:W-:Y:S05]  /*8350*/  @!P0 NANOSLEEP.SYNCS 0x989680 ;  /* 0x009896800000895d */ /* 0x004fea0003900000 */
[----:B------:R-:W2:Y:S02]  /*8360*/  @!P0 SYNCS.PHASECHK.TRANS64 P0, [R0+URZ+0x40], R3 ;  /* 0x00004003000085a7 */ /* 0x000ea400080010ff */
[----:B--2---:R-:W-:Y:S05]  /*8370*/  @!P0 BRA `(.L_x_153) ;  /* 0xfffffffc00f08947 */ /* 0x004fea000383ffff */
[----:B------:R-:W-:Y:S05]  /*8380*/  BRA `(.L_x_154) ;  /* 0xffffffc800e07947 */ /* 0x000fea000383ffff */
.L_x_79:
[----:B--2---:R2:W4:Y:S02]  /*8390*/  SYNCS.PHASECHK.TRANS64.TRYWAIT P0, [R0+URZ+0x60], R3 ;  /* 0x00006003000075a7 */ /* 0x00452400080011ff */
[----:B----4-:R-:W-:Y:S05]  /*83a0*/  @!P0 NANOSLEEP.SYNCS 0x989680 ;  /* 0x009896800000895d */ /* 0x010fea0003900000 */
[----:B------:R-:W4:Y:S02]  /*83b0*/  @!P0 SYNCS.PHASECHK.TRANS64 P0, [R0+URZ+0x60], R3 ;  /* 0x00006003000085a7 */ /* 0x000f2400080010ff */
[----:B----4-:R-:W-:Y:S05]  /*83c0*/  @!P0 BRA `(.L_x_79) ;  /* 0xfffffffc00f08947 */ /* 0x010fea000383ffff */
[----:B------:R-:W-:Y:S05]  /*83d0*/  BRA `(.L_x_155) ;  /* 0xffffffcc00b47947 */ /* 0x000fea000383ffff */
.L_x_90:
[----:B-1----:R-:W-:Y:S04]  /*83e0*/  MOV R0, UR36 ;  /* 0x0000002400007c02 */ /* 0x002fe80008000f00 */
[----:B------:R1:W3:Y:S03]  /*83f0*/  SYNCS.PHASECHK.TRANS64.TRYWAIT P1, [R0+URZ+0x20], R3 ;  /* 0x00002003000075a7 */ /* 0x0002e600080211ff */
[----:B---3--:R-:W-:Y:S05]  /*8400*/  @!P1 NANOSLEEP.SYNCS 0x989680 ;  /* 0x009896800000995d */ /* 0x008fea0003900000 */
[----:B------:R-:W3:Y:S02]  /*8410*/  @!P1 SYNCS.PHASECHK.TRANS64 P1, [R0+URZ+0x20], R3 ;  /* 0x00002003000095a7 */ /* 0x000ee400080210ff */
[----:B---3--:R-:W-:Y:S05]  /*8420*/  @!P1 BRA `(.L_x_90) ;  /* 0xfffffffc00ec9947 */ /* 0x008fea000383ffff */
[----:B------:R-:W-:Y:S05]  /*8430*/  BRA `(.L_x_89) ;  /* 0xffffffd800bc7947 */ /* 0x000fea000383ffff */
.L_x_92:
[----:B-1----:R1:W4:Y:S02]  /*8440*/  SYNCS.PHASECHK.TRANS64.TRYWAIT P0, [R79+URZ+0x80], R4 ;  /* 0x000080044f0075a7 */ /* 0x00232400080011ff */
[----:B----4-:R-:W-:Y:S05]  /*8450*/  @!P0 NANOSLEEP.SYNCS 0x989680 ;  /* 0x009896800000895d */ /* 0x010fea0003900000 */
[----:B------:R-:W4:Y:S02]  /*8460*/  @!P0 SYNCS.PHASECHK.TRANS64 P0, [R79+URZ+0x80], R4 ;  /* 0x000080044f0085a7 */ /* 0x000f2400080010ff */
[----:B----4-:R-:W-:Y:S05]  /*8470*/  @!P0 BRA `(.L_x_92) ;  /* 0xfffffffc00f08947 */ /* 0x010fea000383ffff */
[----:B------:R-:W-:Y:S05]  /*8480*/  BRA `(.L_x_91) ;  /* 0xffffffd800e07947 */ /* 0x000fea000383ffff */
.L_x_101:
[----:B--2---:R2:W4:Y:S02]  /*8490*/  SYNCS.PHASECHK.TRANS64.TRYWAIT P0, [R3+URZ+0x20], R0 ;  /* 0x00002000030075a7 */ /* 0x00452400080011ff */
[----:B----4-:R-:W-:Y:S05]  /*84a0*/  @!P0 NANOSLEEP.SYNCS 0x989680 ;  /* 0x009896800000895d */ /* 0x010fea0003900000 */
[----:B------:R-:W4:Y:S02]  /*84b0*/  @!P0 SYNCS.PHASECHK.TRANS64 P0, [R3+URZ+0x20], R0 ;  /* 0x00002000030085a7 */ /* 0x000f2400080010ff */
[----:B----4-:R-:W-:Y:S05]  /*84c0*/  @!P0 BRA `(.L_x_101) ;  /* 0xfffffffc00f08947 */ /* 0x010fea000383ffff */
[----:B------:R-:W-:Y:S05]  /*84d0*/  BRA `(.L_x_100) ;  /* 0xffffffe000d07947 */ /* 0x000fea000383ffff */
.L_x_110:
[----:B--2---:R2:W4:Y:S02]  /*84e0*/  SYNCS.PHASECHK.TRANS64.TRYWAIT P0, [R4+URZ+0x20], R3 ;  /* 0x00002003040075a7 */ /* 0x00452400080011ff */
[----:B----4-:R-:W-:Y:S05]  /*84f0*/  @!P0 NANOSLEEP.SYNCS 0x989680 ;  /* 0x009896800000895d */ /* 0x010fea0003900000 */
[----:B------:R-:W4:Y:S02]  /*8500*/  @!P0 SYNCS.PHASECHK.TRANS64 P0, [R4+URZ+0x20], R3 ;  /* 0x00002003040085a7 */ /* 0x000f2400080010ff */
[----:B----4-:R-:W-:Y:S05]  /*8510*/  @!P0 BRA `(.L_x_110) ;  /* 0xfffffffc00f08947 */ /* 0x010fea000383ffff */
[----:B------:R-:W-:Y:S05]  /*8520*/  BRA `(.L_x_109) ;  /* 0xffffffe800e47947 */ /* 0x000fea000383ffff */
        .weak           $__internal_0_$__cuda_sm10x_tcgen05_guardrail_trap_col_being_dealloced_not_returned_by_alloc
        .type           $__internal_0_$__cuda_sm10x_tcgen05_guardrail_trap_col_being_dealloced_not_returned_by_alloc,@function
        .size           $__internal_0_$__cuda_sm10x_tcgen05_guardrail_trap_col_being_dealloced_not_returned_by_alloc,($__internal_1_$__cuda_sm10x_tcgen05_guardrail_trap_phase_invalid_during_alloc - $__internal_0_$__cuda_sm10x_tcgen05_guardrail_trap_col_being_dealloced_not_returned_by_alloc)
$__internal_0_$__cuda_sm10x_tcgen05_guardrail_trap_col_being_dealloced_not_returned_by_alloc:
[----:B------:R-:W-:Y:S05]  /*8530*/  BPT.TRAP 0x1 ;  /* 0x000000040000795c */ /* 0x000fea0000300000 */
[----:B------:R-:W-:-:S04]  /*8540*/  HFMA2 R3, -RZ, RZ, 0, 0 ;  /* 0x00000000ff037431 */ /* 0x000fc800000001ff */
[----:B------:R-:W-:Y:S05]  /*8550*/  RET.REL.NODEC R2 `(_ZN7cutlass13device_kernelINS_4gemm6kernel13GemmUniversalIN4cute5tupleIJiiiiEEENS1_10collective13CollectiveMmaINS1_35MainloopSm100TmaUmmaWarpSpecializedILi2ELi2ELi4ENS5_IJNS4_1CILi1EEESB_SB_EEEEENS5_IJNSA_ILi64EEENSA_ILi96EEENSA_ILi256EEEEEENS_6half_tENS5_IJlSB_lEEESI_SJ_NS4_8TiledMMAINS4_8MMA_AtomIJNS4_20SM100_MMA_F16BF16_SSISI_SI_fLi64ELi96ELNS4_4UMMA5MajorE0ELSO_0ELNSN_7ScaleInE0ELSP_0EEEEEENS4_6LayoutISC_NS5_IJNSA_ILi0EEEST_ST_EEEEENS5_IJNS4_10UnderscoreESW_SW_EEEEENS4_13SM90_TMA_LOADENS4_14ComposedLayoutINS4_7SwizzleILi3ELi4ELi3EEENS4_18smem_ptr_flag_bitsILi16EEENSS_INS5_IJNSA_ILi8EEESE_EEENS5_IJSE_SB_EEEEEEEvNS4_8identityESZ_S19_vS1A_EENS_8epilogue10collective18CollectiveEpilogueINS1C_23Sm100TmaWarpSpecializedILi3ELi2ELi16ELb1ELb0EEEJSH_NS5_IJNSS_ISE_SB_EENSS_INSA_ILi32EEESB_EEEEESI_SJ_SI_SJ_NS1C_6fusion15FusionCallbacksIS1G_NS1L_17LinearCombinationISI_fSI_fLNS_15FloatRoundStyleE2EEESH_S1K_JEEENS4_5SM1004TMEM4LOAD26SM100_TMEM_LOAD_16dp256b4xESZ_NS10_INS11_ILi2ELi4ELi3EEES14_NSS_INS5_IJS15_S1I_EEENS5_IJS1I_SB_EEEEEEENS4_17SM75_U32x4_LDSM_NENS4_14SM90_TMA_STOREES1Z_NS4_17SM90_U32x4_STSM_NENS4_39AutoVectorizingCopyWithAssumedAlignmentILi128EEEEEEvvEEEEvNT_6ParamsE) ;  /* 0xffffff7802a87950 */ /* 0x000fea0003c3ffff */
        .weak           $__internal_1_$__cuda_sm10x_tcgen05_guardrail_trap_phase_invalid_during_alloc
        .type           $__internal_1_$__cuda_sm10x_tcgen05_guardrail_trap_phase_invalid_during_alloc,@function
        .size           $__internal_1_$__cuda_sm10x_tcgen05_guardrail_trap_phase_invalid_during_alloc,($__internal_2_$__cuda_sm10x_tcgen05_guardrail_trap_unallocated_columns_being_dealloced - $__internal_1_$__cuda_sm10x_tcgen05_guardrail_trap_phase_invalid_during_alloc)
$__internal_1_$__cuda_sm10x_tcgen05_guardrail_trap_phase_invalid_during_alloc:
[----:B------:R-:W-:Y:S05]  /*8560*/  BPT.TRAP 0x1 ;  /* 0x000000040000795c */ /* 0x000fea0000300000 */
[----:B------:R-:W-:-:S04]  /*8570*/  MOV R3, 0x0 ;  /* 0x0000000000037802 */ /* 0x000fc80000000f00 */
[----:B------:R-:W-:Y:S05]  /*8580*/  RET.REL.NODEC R2 `(_ZN7cutlass13device_kernelINS_4gemm6kernel13GemmUniversalIN4cute5tupleIJiiiiEEENS1_10collective13CollectiveMmaINS1_35MainloopSm100TmaUmmaWarpSpecializedILi2ELi2ELi4ENS5_IJNS4_1CILi1EEESB_SB_EEEEENS5_IJNSA_ILi64EEENSA_ILi96EEENSA_ILi256EEEEEENS_6half_tENS5_IJlSB_lEEESI_SJ_NS4_8TiledMMAINS4_8MMA_AtomIJNS4_20SM100_MMA_F16BF16_SSISI_SI_fLi64ELi96ELNS4_4UMMA5MajorE0ELSO_0ELNSN_7ScaleInE0ELSP_0EEEEEENS4_6LayoutISC_NS5_IJNSA_ILi0EEEST_ST_EEEEENS5_IJNS4_10UnderscoreESW_SW_EEEEENS4_13SM90_TMA_LOADENS4_14ComposedLayoutINS4_7SwizzleILi3ELi4ELi3EEENS4_18smem_ptr_flag_bitsILi16EEENSS_INS5_IJNSA_ILi8EEESE_EEENS5_IJSE_SB_EEEEEEEvNS4_8identityESZ_S19_vS1A_EENS_8epilogue10collective18CollectiveEpilogueINS1C_23Sm100TmaWarpSpecializedILi3ELi2ELi16ELb1ELb0EEEJSH_NS5_IJNSS_ISE_SB_EENSS_INSA_ILi32EEESB_EEEEESI_SJ_SI_SJ_NS1C_6fusion15FusionCallbacksIS1G_NS1L_17LinearCombinationISI_fSI_fLNS_15FloatRoundStyleE2EEESH_S1K_JEEENS4_5SM1004TMEM4LOAD26SM100_TMEM_LOAD_16dp256b4xESZ_NS10_INS11_ILi2ELi4ELi3EEES14_NSS_INS5_IJS15_S1I_EEENS5_IJS1I_SB_EEEEEEENS4_17SM75_U32x4_LDSM_NENS4_14SM90_TMA_STOREES1Z_NS4_17SM90_U32x4_STSM_NENS4_39AutoVectorizingCopyWithAssumedAlignmentILi128EEEEEEvvEEEEvNT_6ParamsE) ;  /* 0xffffff78029c7950 */ /* 0x000fea0003c3ffff */
        .weak           $__internal_2_$__cuda_sm10x_tcgen05_guardrail_trap_unallocated_columns_being_dealloced
        .type           $__internal_2_$__cuda_sm10x_tcgen05_guardrail_trap_unallocated_columns_being_dealloced,@function
        .size           $__internal_2_$__cuda_sm10x_tcgen05_guardrail_trap_unallocated_columns_being_dealloced,(.L_x_157 - $__internal_2_$__cuda_sm10x_tcgen05_guardrail_trap_unallocated_columns_being_dealloced)
$__internal_2_$__cuda_sm10x_tcgen05_guardrail_trap_unallocated_columns_being_dealloced:
[----:B------:R-:W-:Y:S05]  /*8590*/  BPT.TRAP 0x1 ;  /* 0x000000040000795c */ /* 0x000fea0000300000 */
[----:B------:R-:W-:-:S04]  /*85a0*/  HFMA2 R3, -RZ, RZ, 0, 0 ;  /* 0x00000000ff037431 */ /* 0x000fc800000001ff */
[----:B------:R-:W-:Y:S05]  /*85b0*/  RET.REL.NODEC R2 `(_ZN7cutlass13device_kernelINS_4gemm6kernel13GemmUniversalIN4cute5tupleIJiiiiEEENS1_10collective13CollectiveMmaINS1_35MainloopSm100TmaUmmaWarpSpecializedILi2ELi2ELi4ENS5_IJNS4_1CILi1EEESB_SB_EEEEENS5_IJNSA_ILi64EEENSA_ILi96EEENSA_ILi256EEEEEENS_6half_tENS5_IJlSB_lEEESI_SJ_NS4_8TiledMMAINS4_8MMA_AtomIJNS4_20SM100_MMA_F16BF16_SSISI_SI_fLi64ELi96ELNS4_4UMMA5MajorE0ELSO_0ELNSN_7ScaleInE0ELSP_0EEEEEENS4_6LayoutISC_NS5_IJNSA_ILi0EEEST_ST_EEEEENS5_IJNS4_10UnderscoreESW_SW_EEEEENS4_13SM90_TMA_LOADENS4_14ComposedLayoutINS4_7SwizzleILi3ELi4ELi3EEENS4_18smem_ptr_flag_bitsILi16EEENSS_INS5_IJNSA_ILi8EEESE_EEENS5_IJSE_SB_EEEEEEEvNS4_8identityESZ_S19_vS1A_EENS_8epilogue10collective18CollectiveEpilogueINS1C_23Sm100TmaWarpSpecializedILi3ELi2ELi16ELb1ELb0EEEJSH_NS5_IJNSS_ISE_SB_EENSS_INSA_ILi32EEESB_EEEEESI_SJ_SI_SJ_NS1C_6fusion15FusionCallbacksIS1G_NS1L_17LinearCombinationISI_fSI_fLNS_15FloatRoundStyleE2EEESH_S1K_JEEENS4_5SM1004TMEM4LOAD26SM100_TMEM_LOAD_16dp256b4xESZ_NS10_INS11_ILi2ELi4ELi3EEES14_NSS_INS5_IJS15_S1I_EEENS5_IJS1I_SB_EEEEEEENS4_17SM75_U32x4_LDSM_NENS4_14SM90_TMA_STOREES1Z_NS4_17SM90_U32x4_STSM_NENS4_39AutoVectorizingCopyWithAssumedAlignmentILi128EEEEEEvvEEEEvNT_6ParamsE) ;  /* 0xffffff7802907950 */ /* 0x000fea0003c3ffff */
.L_x_156:
[----:B------:R-:W-:-:S00]  /*85c0*/  BRA `(.L_x_156) ;  /* 0xfffffffc00fc7947 */ /* 0x000fc0000383ffff */
[----:B------:R-:W-:-:S00]  /*85d0*/  NOP ;  /* 0x0000000000007918 */ /* 0x000fc00000000000 */
        /* <DEDUP_REMOVED lines=10> */
.L_x_157:


//--------------------- .nv.global.init           --------------------------
	.section	.nv.global.init,"aw",@progbits
.nv.global.init:
	.type		$str$27,@object
	.size		$str$27,($str$28 - $str$27)
$str$27:
        /*0000*/ 	.byte	0x28, 0x61, 0x64, 0x64, 0x72, 0x65, 0x73, 0x73, 0x20, 0x26, 0x20, 0x6d, 0x61, 0x73, 0x6b, 0x29
        /*0010*/ 	.byte	0x20, 0x3d, 0x3d, 0x20, 0x30, 0x00
	.type		$str$28,@object
	.size		$str$28,($str$26 - $str$28)
$str$28:
        /*0016*/ 	.byte	0x2f, 0x74, 0x6d, 0x70, 0x2f, 0x63, 0x75, 0x74, 0x6c, 0x61, 0x73, 0x73, 0x5f, 0x73, 0x77, 0x65
        /*0026*/ 	.byte	0x65, 0x70, 0x5f, 0x73, 0x72, 0x63, 0x2f, 0x69, 0x6e, 0x63, 0x6c, 0x75, 0x64, 0x65, 0x2f, 0x63
        /*0036*/ 	.byte	0x75, 0x74, 0x65, 0x2f, 0x70, 0x6f, 0x69, 0x6e, 0x74, 0x65, 0x72, 0x5f, 0x66, 0x6c, 0x61, 0x67
        /*0046*/ 	.byte	0x67, 0x65, 0x64, 0x2e, 0x68, 0x70, 0x70, 0x00
	.type		$str$26,@object
	.size		$str$26,($str$25 - $str$26)
$str$26:
        /*004e*/ 	.byte	0x2f, 0x74, 0x6d, 0x70, 0x2f, 0x63, 0x75, 0x74, 0x6c, 0x61, 0x73, 0x73, 0x5f, 0x73, 0x77, 0x65
        /*005e*/ 	.byte	0x65, 0x70, 0x5f, 0x73, 0x72, 0x63, 0x2f, 0x69, 0x6e, 0x63, 0x6c, 0x75, 0x64, 0x65, 0x2f, 0x63
        /*006e*/ 	.byte	0x75, 0x74, 0x65, 0x2f, 0x61, 0x74, 0x6f, 0x6d, 0x2f, 0x63, 0x6f, 0x70, 0x79, 0x5f, 0x74, 0x72
        /*007e*/ 	.byte	0x61, 0x69, 0x74, 0x73, 0x5f, 0x73, 0x6d, 0x31, 0x30, 0x30, 0x2e, 0x68, 0x70, 0x70, 0x00
	.type		$str$25,@object
	.size		$str$25,(__unnamed_1 - $str$25)
$str$25:
        /*008d*/ 	.byte	0x28, 0x28, 0x75, 0x69, 0x6e, 0x74, 0x33, 0x32, 0x5f, 0x74, 0x28, 0x74, 0x68, 0x72, 0x65, 0x61
        /*009d*/ 	.byte	0x64, 0x49, 0x64, 0x78, 0x2e, 0x78, 0x29, 0x20, 0x2f, 0x20, 0x33, 0x32, 0x29, 0x20, 0x25, 0x20
        /*00ad*/ 	.byte	0x34, 0x29, 0x20, 0x3d, 0x3d, 0x20, 0x28, 0x28, 0x28, 0x74, 0x6d, 0x65, 0x6d, 0x5f, 0x61, 0x64
        /*00bd*/ 	.byte	0x64, 0x72, 0x20, 0x3e, 0x3e, 0x20, 0x31, 0x36, 0x29, 0x20, 0x2f, 0x20, 0x33, 0x32, 0x29, 0x20
        /*00cd*/ 	.byte	0x25, 0x20, 0x34, 0x29, 0x00
	.type		__unnamed_1,@object
	.size		__unnamed_1,(__unnamed_2 - __unnamed_1)
__unnamed_1:
        /*00d2*/ 	.byte	0x61, 0x75, 0x74, 0x6f, 0x20, 0x63, 0x75, 0x74, 0x65, 0x3a, 0x3a, 0x61, 0x73, 0x5f, 0x70, 0x6f
        /* <DEDUP_REMOVED lines=24> */
        /*0262*/ 	.byte	0x3e, 0x3e, 0x3e, 0x5d, 0x00
	.type		__unnamed_2,@object
	.size		__unnamed_2,(.L_2 - __unnamed_2)
__unnamed_2:
        /* <DEDUP_REMOVED lines=46> */
.L_2:


//--------------------- .nv.shared._ZN7cutlass13device_kernelINS_4gemm6kernel13GemmUniversalIN4cute5tupleIJiiiiEEENS1_10collective13CollectiveMmaINS1_35MainloopSm100TmaUmmaWarpSpecializedILi2ELi2ELi4ENS5_IJNS4_1CILi1EEESB_SB_EEEEENS5_IJNSA_ILi64EEENSA_ILi96EEENSA_ILi256EEEEEENS_6half_tENS5_IJlSB_lEEESI_SJ_NS4_8TiledMMAINS4_8MMA_AtomIJNS4_20SM100_MMA_F16BF16_SSISI_SI_fLi64ELi96ELNS4_4UMMA5MajorE0ELSO_0ELNSN_7ScaleInE0ELSP_0EEEEEENS4_6LayoutISC_NS5_IJNSA_ILi0EEEST_ST_EEEEENS5_IJNS4_10UnderscoreESW_SW_EEEEENS4_13SM90_TMA_LOADENS4_14ComposedLayoutINS4_7SwizzleILi3ELi4ELi3EEENS4_18smem_ptr_flag_bitsILi16EEENSS_INS5_IJNSA_ILi8EEESE_EEENS5_IJSE_SB_EEEEEEEvNS4_8identityESZ_S19_vS1A_EENS_8epilogue10collective18CollectiveEpilogueINS1C_23Sm100TmaWarpSpecializedILi3ELi2ELi16ELb1ELb0EEEJSH_NS5_IJNSS_ISE_SB_EENSS_INSA_ILi32EEESB_EEEEESI_SJ_SI_SJ_NS1C_6fusion15FusionCallbacksIS1G_NS1L_17LinearCombinationISI_fSI_fLNS_15FloatRoundStyleE2EEESH_S1K_JEEENS4_5SM1004TMEM4LOAD26SM100_TMEM_LOAD_16dp256b4xESZ_NS10_INS11_ILi2ELi4ELi3EEES14_NSS_INS5_IJS15_S1I_EEENS5_IJS1I_SB_EEEEEEENS4_17SM75_U32x4_LDSM_NENS4_14SM90_TMA_STOREES1Z_NS4_17SM90_U32x4_STSM_NENS4_39AutoVectorizingCopyWithAssumedAlignmentILi128EEEEEEvvEEEEvNT_6ParamsE --------------------------
	.section	.nv.shared._ZN7cutlass13device_kernelINS_4gemm6kernel13GemmUniversalIN4cute5tupleIJiiiiEEENS1_10collective13CollectiveMmaINS1_35MainloopSm100TmaUmmaWarpSpecializedILi2ELi2ELi4ENS5_IJNS4_1CILi1EEESB_SB_EEEEENS5_IJNSA_ILi64EEENSA_ILi96EEENSA_ILi256EEEEEENS_6half_tENS5_IJlSB_lEEESI_SJ_NS4_8TiledMMAINS4_8MMA_AtomIJNS4_20SM100_MMA_F16BF16_SSISI_SI_fLi64ELi96ELNS4_4UMMA5MajorE0ELSO_0ELNSN_7ScaleInE0ELSP_0EEEEEENS4_6LayoutISC_NS5_IJNSA_ILi0EEEST_ST_EEEEENS5_IJNS4_10UnderscoreESW_SW_EEEEENS4_13SM90_TMA_LOADENS4_14ComposedLayoutINS4_7SwizzleILi3ELi4ELi3EEENS4_18smem_ptr_flag_bitsILi16EEENSS_INS5_IJNSA_ILi8EEESE_EEENS5_IJSE_SB_EEEEEEEvNS4_8identityESZ_S19_vS1A_EENS_8epilogue10collective18CollectiveEpilogueINS1C_23Sm100TmaWarpSpecializedILi3ELi2ELi16ELb1ELb0EEEJSH_NS5_IJNSS_ISE_SB_EENSS_INSA_ILi32EEESB_EEEEESI_SJ_SI_SJ_NS1C_6fusion15FusionCallbacksIS1G_NS1L_17LinearCombinationISI_fSI_fLNS_15FloatRoundStyleE2EEESH_S1K_JEEENS4_5SM1004TMEM4LOAD26SM100_TMEM_LOAD_16dp256b4xESZ_NS10_INS11_ILi2ELi4ELi3EEES14_NSS_INS5_IJS15_S1I_EEENS5_IJS1I_SB_EEEEEEENS4_17SM75_U32x4_LDSM_NENS4_14SM90_TMA_STOREES1Z_NS4_17SM90_U32x4_STSM_NENS4_39AutoVectorizingCopyWithAssumedAlignmentILi128EEEEEEvvEEEEvNT_6ParamsE,"aw",@nobits
	.sectionflags	@""
	.align	16
	.zero		1024


//--------------------- .nv.shared.reserved.0     --------------------------
	.section	.nv.shared.reserved.0,"aw",@nobits
	.weak		__nv_reservedSMEM_offset_0_alias
	.size		__nv_reservedSMEM_offset_0_alias, 0, 64
	.other		__nv_reservedSMEM_offset_0_alias,@"STO_CUDA_RESERVED_SHARED STV_DEFAULT"
__nv_reservedSMEM_offset_0_alias:
	.zero		0
.nv.shared.reserved.0:
	.zero		64
	.weak		__nv_reservedSMEM_tcgen05_partition
	.type		__nv_reservedSMEM_tcgen05_partition,@object
	.size		__nv_reservedSMEM_tcgen05_partition,(.L_0 - __nv_reservedSMEM_tcgen05_partition)
__nv_reservedSMEM_tcgen05_partition:
	.zero		32
.L_0:


//--------------------- .nv.global                --------------------------
	.section	.nv.global,"aw",@nobits
.nv.global:
	.type		_ZN40_INTERNAL_1ec67b48_4_k_cu_3b556275_154574cute1_E,@object
	.size		_ZN40_INTERNAL_1ec67b48_4_k_cu_3b556275_154574cute1_E,(_ZN40_INTERNAL_1ec67b48_4_k_cu_3b556275_154574cuda3std3__45__cpo6cbeginE - _ZN40_INTERNAL_1ec67b48_4_k_cu_3b556275_154574cute1_E)
_ZN40_INTERNAL_1ec67b48_4_k_cu_3b556275_154574cute1_E:
	.zero		1
	.type		_ZN40_INTERNAL_1ec67b48_4_k_cu_3b556275_154574cuda3std3__45__cpo6cbeginE,@object
	.size		_ZN40_INTERNAL_1ec67b48_4_k_cu_3b556275_154574cuda3std3__45__cpo6cbeginE,(_ZN40_INTERNAL_1ec67b48_4_k_cu_3b556275_154574cuda3std3__48in_placeE - _ZN40_INTERNAL_1ec67b48_4_k_cu_3b556275_154574cuda3std3__45__cpo6cbeginE)
_ZN40_INTERNAL_1ec67b48_4_k_cu_3b556275_154574cuda3std3__45__cpo6cbeginE:
	.zero		1
	.type		_ZN40_INTERNAL_1ec67b48_4_k_cu_3b556275_154574cuda3std3__48in_placeE,@object
	.size		_ZN40_INTERNAL_1ec67b48_4_k_cu_3b556275_154574cuda3std3__48in_placeE,(_ZN40_INTERNAL_1ec67b48_4_k_cu_3b556275_154574cuda3std6ranges3__45__cpo9iter_moveE - _ZN40_INTERNAL_1ec67b48_4_k_cu_3b556275_154574cuda3std3__48in_placeE)
_ZN40_INTERNAL_1ec67b48_4_k_cu_3b556275_154574cuda3std3__48in_placeE:
	.zero		1
	.type		_ZN40_INTERNAL_1ec67b48_4_k_cu_3b556275_154574cuda3std6ranges3__45__cpo9iter_moveE,@object
	.size		_ZN40_INTERNAL_1ec67b48_4_k_cu_3b556275_154574cuda3std6ranges3__45__cpo9iter_moveE,(_ZN40_INTERNAL_1ec67b48_4_k_cu_3b556275_154574cuda3std3__45__cpo5beginE - _ZN40_INTERNAL_1ec67b48_4_k_cu_3b556275_154574cuda3std6ranges3__45__cpo9iter_moveE)
_ZN40_INTERNAL_1ec67b48_4_k_cu_3b556275_154574cuda3std6ranges3__45__cpo9iter_moveE:
	.zero		1
	.type		_ZN40_INTERNAL_1ec67b48_4_k_cu_3b556275_154574cuda3std3__45__cpo5beginE,@object
	.size		_ZN40_INTERNAL_1ec67b48_4_k_cu_3b556275_154574cuda3std3__45__cpo5beginE,(_ZN40_INTERNAL_1ec67b48_4_k_cu_3b556275_154574cuda3std3__442_GLOBAL__N__1ec67b48_4_k_cu_3b556275_154576ignoreE - _ZN40_INTERNAL_1ec67b48_4_k_cu_3b556275_154574cuda3std3__45__cpo5beginE)
_ZN40_INTERNAL_1ec67b48_4_k_cu_3b556275_154574cuda3std3__45__cpo5beginE:
	.zero		1
	.type		_ZN40_INTERNAL_1ec67b48_4_k_cu_3b556275_154574cuda3std3__442_GLOBAL__N__1ec67b48_4_k_cu_3b556275_154576ignoreE,@object
	.size		_ZN40_INTERNAL_1ec67b48_4_k_cu_3b556275_154574cuda3std3__442_GLOBAL__N__1ec67b48_4_k_cu_3b556275_154576ignoreE,(_ZN40_INTERNAL_1ec67b48_4_k_cu_3b556275_154574cute7productE - _ZN40_INTERNAL_1ec67b48_4_k_cu_3b556275_154574cuda3std3__442_GLOBAL__N__1ec67b48_4_k_cu_3b556275_154576ignoreE)
_ZN40_INTERNAL_1ec67b48_4_k_cu_3b556275_154574cuda3std3__442_GLOBAL__N__1ec67b48_4_k_cu_3b556275_154576ignoreE:
	.zero		1
	.type		_ZN40_INTERNAL_1ec67b48_4_k_cu_3b556275_154574cute7productE,@object
	.size		_ZN40_INTERNAL_1ec67b48_4_k_cu_3b556275_154574cute7productE,(_ZN40_INTERNAL_1ec67b48_4_k_cu_3b556275_154574cuda3std3__45__cpo3endE - _ZN40_INTERNAL_1ec67b48_4_k_cu_3b556275_154574cute7productE)
_ZN40_INTERNAL_1ec67b48_4_k_cu_3b556275_154574cute7productE:
	.zero		1
	.type		_ZN40_INTERNAL_1ec67b48_4_k_cu_3b556275_154574cuda3std3__45__cpo3endE,@object
	.size		_ZN40_INTERNAL_1ec67b48_4_k_cu_3b556275_154574cuda3std3__45__cpo3endE,(_ZN40_INTERNAL_1ec67b48_4_k_cu_3b556275_154574cuda3std3__419piecewise_constructE - _ZN40_INTERNAL_1ec67b48_4_k_cu_3b556275_154574cuda3std3__45__cpo3endE)
_ZN40_INTERNAL_1ec67b48_4_k_cu_3b556275_154574cuda3std3__45__cpo3endE:
	.zero		1
	.type		_ZN40_INTERNAL_1ec67b48_4_k_cu_3b556275_154574cuda3std3__419piecewise_constructE,@object
	.size		_ZN40_INTERNAL_1ec67b48_4_k_cu_3b556275_154574cuda3std3__419piecewise_constructE,(_ZN40_INTERNAL_1ec67b48_4_k_cu_3b556275_154574cuda3std3__45__cpo4cendE - _ZN40_INTERNAL_1ec67b48_4_k_cu_3b556275_154574cuda3std3__419piecewise_constructE)
_ZN40_INTERNAL_1ec67b48_4_k_cu_3b556275_154574cuda3std3__419piecewise_constructE:
	.zero		1
	.type		_ZN40_INTERNAL_1ec67b48_4_k_cu_3b556275_154574cuda3std3__45__cpo4cendE,@object
	.size		_ZN40_INTERNAL_1ec67b48_4_k_cu_3b556275_154574cuda3std3__45__cpo4cendE,(_ZN40_INTERNAL_1ec67b48_4_k_cu_3b556275_154574cuda3std6ranges3__45__cpo4swapE - _ZN40_INTERNAL_1ec67b48_4_k_cu_3b556275_154574cuda3std3__45__cpo4cendE)
_ZN40_INTERNAL_1ec67b48_4_k_cu_3b556275_154574cuda3std3__45__cpo4cendE:
	.zero		1
	.type		_ZN40_INTERNAL_1ec67b48_4_k_cu_3b556275_154574cuda3std6ranges3__45__cpo4swapE,@object
	.size		_ZN40_INTERNAL_1ec67b48_4_k_cu_3b556275_154574cuda3std6ranges3__45__cpo4swapE,(.L_10 - _ZN40_INTERNAL_1ec67b48_4_k_cu_3b556275_154574cuda3std6ranges3__45__cpo4swapE)
_ZN40_INTERNAL_1ec67b48_4_k_cu_3b556275_154574cuda3std6ranges3__45__cpo4swapE:
	.zero		1
.L_10:


//--------------------- .nv.constant0._ZN7cutlass13device_kernelINS_4gemm6kernel13GemmUniversalIN4cute5tupleIJiiiiEEENS1_10collective13CollectiveMmaINS1_35MainloopSm100TmaUmmaWarpSpecializedILi2ELi2ELi4ENS5_IJNS4_1CILi1EEESB_SB_EEEEENS5_IJNSA_ILi64EEENSA_ILi96EEENSA_ILi256EEEEEENS_6half_tENS5_IJlSB_lEEESI_SJ_NS4_8TiledMMAINS4_8MMA_AtomIJNS4_20SM100_MMA_F16BF16_SSISI_SI_fLi64ELi96ELNS4_4UMMA5MajorE0ELSO_0ELNSN_7ScaleInE0ELSP_0EEEEEENS4_6LayoutISC_NS5_IJNSA_ILi0EEEST_ST_EEEEENS5_IJNS4_10UnderscoreESW_SW_EEEEENS4_13SM90_TMA_LOADENS4_14ComposedLayoutINS4_7SwizzleILi3ELi4ELi3EEENS4_18smem_ptr_flag_bitsILi16EEENSS_INS5_IJNSA_ILi8EEESE_EEENS5_IJSE_SB_EEEEEEEvNS4_8identityESZ_S19_vS1A_EENS_8epilogue10collective18CollectiveEpilogueINS1C_23Sm100TmaWarpSpecializedILi3ELi2ELi16ELb1ELb0EEEJSH_NS5_IJNSS_ISE_SB_EENSS_INSA_ILi32EEESB_EEEEESI_SJ_SI_SJ_NS1C_6fusion15FusionCallbacksIS1G_NS1L_17LinearCombinationISI_fSI_fLNS_15FloatRoundStyleE2EEESH_S1K_JEEENS4_5SM1004TMEM4LOAD26SM100_TMEM_LOAD_16dp256b4xESZ_NS10_INS11_ILi2ELi4ELi3EEES14_NSS_INS5_IJS15_S1I_EEENS5_IJS1I_SB_EEEEEEENS4_17SM75_U32x4_LDSM_NENS4_14SM90_TMA_STOREES1Z_NS4_17SM90_U32x4_STSM_NENS4_39AutoVectorizingCopyWithAssumedAlignmentILi128EEEEEEvvEEEEvNT_6ParamsE --------------------------
	.section	.nv.constant0._ZN7cutlass13device_kernelINS_4gemm6kernel13GemmUniversalIN4cute5tupleIJiiiiEEENS1_10collective13CollectiveMmaINS1_35MainloopSm100TmaUmmaWarpSpecializedILi2ELi2ELi4ENS5_IJNS4_1CILi1EEESB_SB_EEEEENS5_IJNSA_ILi64EEENSA_ILi96EEENSA_ILi256EEEEEENS_6half_tENS5_IJlSB_lEEESI_SJ_NS4_8TiledMMAINS4_8MMA_AtomIJNS4_20SM100_MMA_F16BF16_SSISI_SI_fLi64ELi96ELNS4_4UMMA5MajorE0ELSO_0ELNSN_7ScaleInE0ELSP_0EEEEEENS4_6LayoutISC_NS5_IJNSA_ILi0EEEST_ST_EEEEENS5_IJNS4_10UnderscoreESW_SW_EEEEENS4_13SM90_TMA_LOADENS4_14ComposedLayoutINS4_7SwizzleILi3ELi4ELi3EEENS4_18smem_ptr_flag_bitsILi16EEENSS_INS5_IJNSA_ILi8EEESE_EEENS5_IJSE_SB_EEEEEEEvNS4_8identityESZ_S19_vS1A_EENS_8epilogue10collective18CollectiveEpilogueINS1C_23Sm100TmaWarpSpecializedILi3ELi2ELi16ELb1ELb0EEEJSH_NS5_IJNSS_ISE_SB_EENSS_INSA_ILi32EEESB_EEEEESI_SJ_SI_SJ_NS1C_6fusion15FusionCallbacksIS1G_NS1L_17LinearCombinationISI_fSI_fLNS_15FloatRoundStyleE2EEESH_S1K_JEEENS4_5SM1004TMEM4LOAD26SM100_TMEM_LOAD_16dp256b4xESZ_NS10_INS11_ILi2ELi4ELi3EEES14_NSS_INS5_IJS15_S1I_EEENS5_IJS1I_SB_EEEEEEENS4_17SM75_U32x4_LDSM_NENS4_14SM90_TMA_STOREES1Z_NS4_17SM90_U32x4_STSM_NENS4_39AutoVectorizingCopyWithAssumedAlignmentILi128EEEEEEvvEEEEvNT_6ParamsE,"a",@progbits
	.sectionflags	@""
	.align	4
.nv.constant0._ZN7cutlass13device_kernelINS_4gemm6kernel13GemmUniversalIN4cute5tupleIJiiiiEEENS1_10collective13CollectiveMmaINS1_35MainloopSm100TmaUmmaWarpSpecializedILi2ELi2ELi4ENS5_IJNS4_1CILi1EEESB_SB_EEEEENS5_IJNSA_ILi64EEENSA_ILi96EEENSA_ILi256EEEEEENS_6half_tENS5_IJlSB_lEEESI_SJ_NS4_8TiledMMAINS4_8MMA_AtomIJNS4_20SM100_MMA_F16BF16_SSISI_SI_fLi64ELi96ELNS4_4UMMA5MajorE0ELSO_0ELNSN_7ScaleInE0ELSP_0EEEEEENS4_6LayoutISC_NS5_IJNSA_ILi0EEEST_ST_EEEEENS5_IJNS4_10UnderscoreESW_SW_EEEEENS4_13SM90_TMA_LOADENS4_14ComposedLayoutINS4_7SwizzleILi3ELi4ELi3EEENS4_18smem_ptr_flag_bitsILi16EEENSS_INS5_IJNSA_ILi8EEESE_EEENS5_IJSE_SB_EEEEEEEvNS4_8identityESZ_S19_vS1A_EENS_8epilogue10collective18CollectiveEpilogueINS1C_23Sm100TmaWarpSpecializedILi3ELi2ELi16ELb1ELb0EEEJSH_NS5_IJNSS_ISE_SB_EENSS_INSA_ILi32EEESB_EEEEESI_SJ_SI_SJ_NS1C_6fusion15FusionCallbacksIS1G_NS1L_17LinearCombinationISI_fSI_fLNS_15FloatRoundStyleE2EEESH_S1K_JEEENS4_5SM1004TMEM4LOAD26SM100_TMEM_LOAD_16dp256b4xESZ_NS10_INS11_ILi2ELi4ELi3EEES14_NSS_INS5_IJS15_S1I_EEENS5_IJS1I_SB_EEEEEEENS4_17SM75_U32x4_LDSM_NENS4_14SM90_TMA_STOREES1Z_NS4_17SM90_U32x4_STSM_NENS4_39AutoVectorizingCopyWithAssumedAlignmentILi128EEEEEEvvEEEEvNT_6ParamsE:
	.zero		2944


//--------------------- SYMBOLS --------------------------

	.type		.nv.reservedSmem.offset0,@object
	.size		.nv.reservedSmem.offset0,0x4
	.type		.nv.reservedSmem.cap,@object
	.size		.nv.reservedSmem.cap,0x4
	.type		__assertfail,@function
